	.target	sm_90a

	.elftype	@"ET_EXEC"


//--------------------- .note.nv.tkinfo           --------------------------
	.section	.note.nv.tkinfo,"",@"SHT_NOTE"
	.sectionflags	@"SHF_NOTE_NV_TKINFO"
	.tkinfo
        /*0018*/ 	.word	0x00000002
        /*0030*/ 	.string	""
        /*0030*/ 	.string	"ptxas"
        /*0030*/ 	.string	"Cuda compilation tools, release 13.0, V13.0.88"
        /*0030*/ 	.string	"Build cuda_13.0.r13.0/compiler.36424714_0"
        /*0030*/ 	.string	"-arch sm_90a -m 64 "



//--------------------- .note.nv.cuinfo           --------------------------
	.section	.note.nv.cuinfo,"",@"SHT_NOTE"
	.sectionflags	@"SHF_NOTE_NV_CUINFO"
        /*0018*/ 	.short	0x0002
        /*001a*/ 	.short	0x005a
        /*001c*/ 	.short	0x0082
	.zero		2


//--------------------- .nv.info                  --------------------------
	.section	.nv.info,"",@"SHT_CUDA_INFO"
	.align	4


	//----- nvinfo : EIATTR_REGCOUNT
	.align		4
        /*0000*/ 	.byte	0x04, 0x2f
        /*0002*/ 	.short	(.L_12 - .L_11)
	.align		4
.L_11:
        /*0004*/ 	.word	index@(_ZN7cutlass13device_kernelINS_4conv6kernel13ConvUniversalINS1_16ConvProblemShapeILNS1_8OperatorE0ELi2EEENS1_10collective14CollectiveConvINS1_46MainloopSm90TmaGmmaWarpSpecializedImplicitGemmILS5_0ELi9ELi2EN4cute5tupleIJNSA_1CILi1EEESD_SD_EEENS1_36KernelImplicitTmaWarpSpecializedSm90ELi1EEENSB_IJNSC_ILi64EEENSC_ILi128EEENSB_IJSH_EEEEEENS_6half_tESL_NSA_8TiledMMAINSA_8MMA_AtomIJNSA_4SM904GMMA26MMA_64x128x16_F32F16F16_SSILNSP_5MajorE0ELSR_0ELNSP_7ScaleInE1ELSS_1EEEEEENSA_6LayoutISE_NSB_IJNSC_ILi0EEESW_SW_EEEEENSB_IJNSA_10UnderscoreESZ_SZ_EEEEENS7_6detail26Sm90ImplicitGemmTileTraitsINSA_20SM90_TMA_LOAD_IM2COLENSA_14ComposedLayoutINSA_7SwizzleILi3ELi4ELi3EEENSA_18smem_ptr_flag_bitsILi16EEENSV_INSB_IJNSB_IJNSC_ILi8EEES1A_EEENSB_IJSH_SD_EEENSB_IJSD_NSC_ILi9EEEEEEEEENSB_IJNSB_IJSH_NSC_ILi512EEEEEENSB_IJSD_SW_EEENSB_IJSW_NSC_ILi4096EEEEEEEEEEEEEvEENS13_INSA_13SM90_TMA_LOADENS15_IS17_S19_NSV_INSB_IJNSB_IJS1A_NSC_ILi16EEEEEES1C_S1E_EEENSB_IJS1H_S1I_NSB_IJSW_NSC_ILi8192EEEEEEEEEEEEEvEEEENS_8epilogue10collective6detail29Sm90TmaWarpSpecializedAdapterINS21_15DefaultEpilogueISL_NSB_IJNSB_IJlllEEESD_SW_EEES26_NS20_6thread17LinearCombinationISL_Li1EffLNS27_9ScaleType4KindE0ELNS_15FloatRoundStyleE2ESL_EENS_4gemm15EpilogueDefaultEEEEEvvEEEEvNT_6ParamsE)
        /*0008*/ 	.word	0x0000005a


	//----- nvinfo : EIATTR_FRAME_SIZE
	.align		4
.L_12:
        /*000c*/ 	.byte	0x04, 0x11
        /*000e*/ 	.short	(.L_14 - .L_13)
	.align		4
.L_13:
        /*0010*/ 	.word	index@(_ZN7cutlass13device_kernelINS_4conv6kernel13ConvUniversalINS1_16ConvProblemShapeILNS1_8OperatorE0ELi2EEENS1_10collective14CollectiveConvINS1_46MainloopSm90TmaGmmaWarpSpecializedImplicitGemmILS5_0ELi9ELi2EN4cute5tupleIJNSA_1CILi1EEESD_SD_EEENS1_36KernelImplicitTmaWarpSpecializedSm90ELi1EEENSB_IJNSC_ILi64EEENSC_ILi128EEENSB_IJSH_EEEEEENS_6half_tESL_NSA_8TiledMMAINSA_8MMA_AtomIJNSA_4SM904GMMA26MMA_64x128x16_F32F16F16_SSILNSP_5MajorE0ELSR_0ELNSP_7ScaleInE1ELSS_1EEEEEENSA_6LayoutISE_NSB_IJNSC_ILi0EEESW_SW_EEEEENSB_IJNSA_10UnderscoreESZ_SZ_EEEEENS7_6detail26Sm90ImplicitGemmTileTraitsINSA_20SM90_TMA_LOAD_IM2COLENSA_14ComposedLayoutINSA_7SwizzleILi3ELi4ELi3EEENSA_18smem_ptr_flag_bitsILi16EEENSV_INSB_IJNSB_IJNSC_ILi8EEES1A_EEENSB_IJSH_SD_EEENSB_IJSD_NSC_ILi9EEEEEEEEENSB_IJNSB_IJSH_NSC_ILi512EEEEEENSB_IJSD_SW_EEENSB_IJSW_NSC_ILi4096EEEEEEEEEEEEEvEENS13_INSA_13SM90_TMA_LOADENS15_IS17_S19_NSV_INSB_IJNSB_IJS1A_NSC_ILi16EEEEEES1C_S1E_EEENSB_IJS1H_S1I_NSB_IJSW_NSC_ILi8192EEEEEEEEEEEEEvEEEENS_8epilogue10collective6detail29Sm90TmaWarpSpecializedAdapterINS21_15DefaultEpilogueISL_NSB_IJNSB_IJlllEEESD_SW_EEES26_NS20_6thread17LinearCombinationISL_Li1EffLNS27_9ScaleType4KindE0ELNS_15FloatRoundStyleE2ESL_EENS_4gemm15EpilogueDefaultEEEEEvvEEEEvNT_6ParamsE)
        /*0014*/ 	.word	0x00000000


	//----- nvinfo : EIATTR_MIN_STACK_SIZE
	.align		4
.L_14:
        /*0018*/ 	.byte	0x04, 0x12
        /*001a*/ 	.short	(.L_16 - .L_15)
	.align		4
.L_15:
        /*001c*/ 	.word	index@(_ZN7cutlass13device_kernelINS_4conv6kernel13ConvUniversalINS1_16ConvProblemShapeILNS1_8OperatorE0ELi2EEENS1_10collective14CollectiveConvINS1_46MainloopSm90TmaGmmaWarpSpecializedImplicitGemmILS5_0ELi9ELi2EN4cute5tupleIJNSA_1CILi1EEESD_SD_EEENS1_36KernelImplicitTmaWarpSpecializedSm90ELi1EEENSB_IJNSC_ILi64EEENSC_ILi128EEENSB_IJSH_EEEEEENS_6half_tESL_NSA_8TiledMMAINSA_8MMA_AtomIJNSA_4SM904GMMA26MMA_64x128x16_F32F16F16_SSILNSP_5MajorE0ELSR_0ELNSP_7ScaleInE1ELSS_1EEEEEENSA_6LayoutISE_NSB_IJNSC_ILi0EEESW_SW_EEEEENSB_IJNSA_10UnderscoreESZ_SZ_EEEEENS7_6detail26Sm90ImplicitGemmTileTraitsINSA_20SM90_TMA_LOAD_IM2COLENSA_14ComposedLayoutINSA_7SwizzleILi3ELi4ELi3EEENSA_18smem_ptr_flag_bitsILi16EEENSV_INSB_IJNSB_IJNSC_ILi8EEES1A_EEENSB_IJSH_SD_EEENSB_IJSD_NSC_ILi9EEEEEEEEENSB_IJNSB_IJSH_NSC_ILi512EEEEEENSB_IJSD_SW_EEENSB_IJSW_NSC_ILi4096EEEEEEEEEEEEEvEENS13_INSA_13SM90_TMA_LOADENS15_IS17_S19_NSV_INSB_IJNSB_IJS1A_NSC_ILi16EEEEEES1C_S1E_EEENSB_IJS1H_S1I_NSB_IJSW_NSC_ILi8192EEEEEEEEEEEEEvEEEENS_8epilogue10collective6detail29Sm90TmaWarpSpecializedAdapterINS21_15DefaultEpilogueISL_NSB_IJNSB_IJlllEEESD_SW_EEES26_NS20_6thread17LinearCombinationISL_Li1EffLNS27_9ScaleType4KindE0ELNS_15FloatRoundStyleE2ESL_EENS_4gemm15EpilogueDefaultEEEEEvvEEEEvNT_6ParamsE)
        /*0020*/ 	.word	0x00000000
.L_16:


//--------------------- .nv.compat                --------------------------
	.section	.nv.compat,"",@"SHT_CUDA_COMPAT_INFO"
	.align	4
        /*0000*/ 	.byte	0x02, 0x09, 0x01, 0x00, 0x02, 0x02, 0x04, 0x00, 0x02, 0x05, 0x05, 0x00, 0x03, 0x07, 0x01, 0x01
        /*0010*/ 	.byte	0x02, 0x03, 0x01, 0x00, 0x02, 0x06, 0x01, 0x00, 0x04, 0x0b, 0x08, 0x00, 0x00, 0x00, 0x00, 0x00
        /*0020*/ 	.byte	0x00, 0x00, 0x00, 0x00


//--------------------- .nv.info._ZN7cutlass13device_kernelINS_4conv6kernel13ConvUniversalINS1_16ConvProblemShapeILNS1_8OperatorE0ELi2EEENS1_10collective14CollectiveConvINS1_46MainloopSm90TmaGmmaWarpSpecializedImplicitGemmILS5_0ELi9ELi2EN4cute5tupleIJNSA_1CILi1EEESD_SD_EEENS1_36KernelImplicitTmaWarpSpecializedSm90ELi1EEENSB_IJNSC_ILi64EEENSC_ILi128EEENSB_IJSH_EEEEEENS_6half_tESL_NSA_8TiledMMAINSA_8MMA_AtomIJNSA_4SM904GMMA26MMA_64x128x16_F32F16F16_SSILNSP_5MajorE0ELSR_0ELNSP_7ScaleInE1ELSS_1EEEEEENSA_6LayoutISE_NSB_IJNSC_ILi0EEESW_SW_EEEEENSB_IJNSA_10UnderscoreESZ_SZ_EEEEENS7_6detail26Sm90ImplicitGemmTileTraitsINSA_20SM90_TMA_LOAD_IM2COLENSA_14ComposedLayoutINSA_7SwizzleILi3ELi4ELi3EEENSA_18smem_ptr_flag_bitsILi16EEENSV_INSB_IJNSB_IJNSC_ILi8EEES1A_EEENSB_IJSH_SD_EEENSB_IJSD_NSC_ILi9EEEEEEEEENSB_IJNSB_IJSH_NSC_ILi512EEEEEENSB_IJSD_SW_EEENSB_IJSW_NSC_ILi4096EEEEEEEEEEEEEvEENS13_INSA_13SM90_TMA_LOADENS15_IS17_S19_NSV_INSB_IJNSB_IJS1A_NSC_ILi16EEEEEES1C_S1E_EEENSB_IJS1H_S1I_NSB_IJSW_NSC_ILi8192EEEEEEEEEEEEEvEEEENS_8epilogue10collective6detail29Sm90TmaWarpSpecializedAdapterINS21_15DefaultEpilogueISL_NSB_IJNSB_IJlllEEESD_SW_EEES26_NS20_6thread17LinearCombinationISL_Li1EffLNS27_9ScaleType4KindE0ELNS_15FloatRoundStyleE2ESL_EENS_4gemm15EpilogueDefaultEEEEEvvEEEEvNT_6ParamsE --------------------------
	.section	.nv.info._ZN7cutlass13device_kernelINS_4conv6kernel13ConvUniversalINS1_16ConvProblemShapeILNS1_8OperatorE0ELi2EEENS1_10collective14CollectiveConvINS1_46MainloopSm90TmaGmmaWarpSpecializedImplicitGemmILS5_0ELi9ELi2EN4cute5tupleIJNSA_1CILi1EEESD_SD_EEENS1_36KernelImplicitTmaWarpSpecializedSm90ELi1EEENSB_IJNSC_ILi64EEENSC_ILi128EEENSB_IJSH_EEEEEENS_6half_tESL_NSA_8TiledMMAINSA_8MMA_AtomIJNSA_4SM904GMMA26MMA_64x128x16_F32F16F16_SSILNSP_5MajorE0ELSR_0ELNSP_7ScaleInE1ELSS_1EEEEEENSA_6LayoutISE_NSB_IJNSC_ILi0EEESW_SW_EEEEENSB_IJNSA_10UnderscoreESZ_SZ_EEEEENS7_6detail26Sm90ImplicitGemmTileTraitsINSA_20SM90_TMA_LOAD_IM2COLENSA_14ComposedLayoutINSA_7SwizzleILi3ELi4ELi3EEENSA_18smem_ptr_flag_bitsILi16EEENSV_INSB_IJNSB_IJNSC_ILi8EEES1A_EEENSB_IJSH_SD_EEENSB_IJSD_NSC_ILi9EEEEEEEEENSB_IJNSB_IJSH_NSC_ILi512EEEEEENSB_IJSD_SW_EEENSB_IJSW_NSC_ILi4096EEEEEEEEEEEEEvEENS13_INSA_13SM90_TMA_LOADENS15_IS17_S19_NSV_INSB_IJNSB_IJS1A_NSC_ILi16EEEEEES1C_S1E_EEENSB_IJS1H_S1I_NSB_IJSW_NSC_ILi8192EEEEEEEEEEEEEvEEEENS_8epilogue10collective6detail29Sm90TmaWarpSpecializedAdapterINS21_15DefaultEpilogueISL_NSB_IJNSB_IJlllEEESD_SW_EEES26_NS20_6thread17LinearCombinationISL_Li1EffLNS27_9ScaleType4KindE0ELNS_15FloatRoundStyleE2ESL_EENS_4gemm15EpilogueDefaultEEEEEvvEEEEvNT_6ParamsE,"",@"SHT_CUDA_INFO"
	.sectionflags	@""
	.align	4


	//----- nvinfo : EIATTR_CUDA_API_VERSION
	.align		4
        /*0000*/ 	.byte	0x04, 0x37
        /*0002*/ 	.short	(.L_18 - .L_17)
.L_17:
        /*0004*/ 	.word	0x00000082


	//----- nvinfo : EIATTR_KPARAM_INFO
	.align		4
.L_18:
        /*0008*/ 	.byte	0x04, 0x17
        /*000a*/ 	.short	(.L_20 - .L_19)
.L_19:
        /*000c*/ 	.word	0x00000000
        /*0010*/ 	.short	0x0000
        /*0012*/ 	.short	0x0070
        /*0014*/ 	.byte	0x00, 0xf0, 0x01, 0x0e


	//----- nvinfo : EIATTR_SPARSE_MMA_MASK
	.align		4
.L_20:
        /*0018*/ 	.byte	0x03, 0x50
        /*001a*/ 	.short	0x0000


	//----- nvinfo : EIATTR_MAXREG_COUNT
	.align		4
        /*001c*/ 	.byte	0x03, 0x1b
        /*001e*/ 	.short	0x00ff


	//----- nvinfo : EIATTR_NUM_BARRIERS
	.align		4
        /*0020*/ 	.byte	0x02, 0x4c
        /*0022*/ 	.byte	0x01
	.zero		1


	//----- nvinfo : EIATTR_MERCURY_ISA_VERSION
	.align		4
        /*0024*/ 	.byte	0x03, 0x5f
        /*0026*/ 	.short	0x0101


	//----- nvinfo : EIATTR_COOP_GROUP_MASK_REGIDS
	.align		4
        /*0028*/ 	.byte	0x04, 0x29
        /*002a*/ 	.short	(.L_22 - .L_21)


	//   ....[0]....
.L_21:
        /*002c*/ 	.word	0xffffffff


	//   ....[1]....
        /*0030*/ 	.word	0xffffffff


	//   ....[2]....
        /*0034*/ 	.word	0xffffffff


	//----- nvinfo : EIATTR_COOP_GROUP_INSTR_OFFSETS
	.align		4
.L_22:
        /*0038*/ 	.byte	0x04, 0x28
        /*003a*/ 	.short	(.L_24 - .L_23)


	//   ....[0]....
.L_23:
        /*003c*/ 	.word	0x00000060


	//   ....[1]....
        /*0040*/ 	.word	0x00000070


	//   ....[2]....
        /*0044*/ 	.word	0x00000130


	//----- nvinfo : EIATTR_MBARRIER_INSTR_OFFSETS
	.align		4
.L_24:
        /*0048*/ 	.byte	0x04, 0x39
        /*004a*/ 	.short	(.L_26 - .L_25)


	//   ....[0]....
.L_25:
        /*004c*/ 	.word	0x00000270
        /*0050*/ 	.word	0x000000ff
        /*0054*/ 	.word	0x00036000
        /*0058*/ 	.short	0x0100
        /*005a*/ 	.byte	0x08
	.zero		1


	//   ....[1]....
        /*005c*/ 	.word	0x00000280
        /*0060*/ 	.word	0x000000ff
        /*0064*/ 	.word	0x00036048
        /*0068*/ 	.short	0x0100
        /*006a*/ 	.byte	0x08
	.zero		1


	//   ....[2]....
        /*006c*/ 	.word	0x00000290
        /*0070*/ 	.word	0x000000ff
        /*0074*/ 	.word	0x00036008
        /*0078*/ 	.short	0x0100
        /*007a*/ 	.byte	0x08
	.zero		1


	//   ....[3]....
        /*007c*/ 	.word	0x000002a0
        /*0080*/ 	.word	0x000000ff
        /*0084*/ 	.word	0x00036050
        /*0088*/ 	.short	0x0100
        /*008a*/ 	.byte	0x08
	.zero		1


	//   ....[4]....
        /*008c*/ 	.word	0x000002b0
        /*0090*/ 	.word	0x000000ff
        /*0094*/ 	.word	0x00036010
        /*0098*/ 	.short	0x0100
        /*009a*/ 	.byte	0x08
	.zero		1


	//   ....[5]....
        /*009c*/ 	.word	0x000002c0
        /*00a0*/ 	.word	0x000000ff
        /*00a4*/ 	.word	0x00036058
        /*00a8*/ 	.short	0x0100
        /*00aa*/ 	.byte	0x08
	.zero		1


	//   ....[6]....
        /*00ac*/ 	.word	0x000002d0
        /*00b0*/ 	.word	0x000000ff
        /*00b4*/ 	.word	0x00036018
        /*00b8*/ 	.short	0x0100
        /*00ba*/ 	.byte	0x08
	.zero		1


	//   ....[7]....
        /*00bc*/ 	.word	0x000002e0
        /*00c0*/ 	.word	0x000000ff
        /*00c4*/ 	.word	0x00036060
        /*00c8*/ 	.short	0x0100
        /*00ca*/ 	.byte	0x08
	.zero		1


	//   ....[8]....
        /*00cc*/ 	.word	0x000002f0
        /*00d0*/ 	.word	0x000000ff
        /*00d4*/ 	.word	0x00036020
        /*00d8*/ 	.short	0x0100
        /*00da*/ 	.byte	0x08
	.zero		1


	//   ....[9]....
        /*00dc*/ 	.word	0x00000300
        /*00e0*/ 	.word	0x000000ff
        /*00e4*/ 	.word	0x00036068
        /*00e8*/ 	.short	0x0100
        /*00ea*/ 	.byte	0x08
	.zero		1


	//   ....[10]....
        /*00ec*/ 	.word	0x00000310
        /*00f0*/ 	.word	0x000000ff
        /*00f4*/ 	.word	0x00036028
        /*00f8*/ 	.short	0x0100
        /*00fa*/ 	.byte	0x08
	.zero		1


	//   ....[11]....
        /*00fc*/ 	.word	0x00000320
        /*0100*/ 	.word	0x000000ff
        /*0104*/ 	.word	0x00036070
        /*0108*/ 	.short	0x0100
        /*010a*/ 	.byte	0x08
	.zero		1


	//   ....[12]....
        /*010c*/ 	.word	0x00000330
        /*0110*/ 	.word	0x000000ff
        /*0114*/ 	.word	0x00036030
        /*0118*/ 	.short	0x0100
        /*011a*/ 	.byte	0x08
	.zero		1


	//   ....[13]....
        /*011c*/ 	.word	0x00000340
        /*0120*/ 	.word	0x000000ff
        /*0124*/ 	.word	0x00036078
        /*0128*/ 	.short	0x0100
        /*012a*/ 	.byte	0x08
	.zero		1


	//   ....[14]....
        /*012c*/ 	.word	0x00000350
        /*0130*/ 	.word	0x000000ff
        /*0134*/ 	.word	0x00036038
        /*0138*/ 	.short	0x0100
        /*013a*/ 	.byte	0x08
	.zero		1


	//   ....[15]....
        /*013c*/ 	.word	0x00000360
        /*0140*/ 	.word	0x000000ff
        /*0144*/ 	.word	0x00036080
        /*0148*/ 	.short	0x0100
        /*014a*/ 	.byte	0x08
	.zero		1


	//   ....[16]....
        /*014c*/ 	.word	0x00000370
        /*0150*/ 	.word	0x000000ff
        /*0154*/ 	.word	0x00036040
        /*0158*/ 	.short	0x0100
        /*015a*/ 	.byte	0x08
	.zero		1


	//   ....[17]....
        /*015c*/ 	.word	0x00000380
        /*0160*/ 	.word	0x000000ff
        /*0164*/ 	.word	0x00036088
        /*0168*/ 	.short	0x0100
        /*016a*/ 	.byte	0x08
	.zero		1


	//   ....[18]....
        /*016c*/ 	.word	0x00000a50
        /*0170*/ 	.word	0x00000006
        /*0174*/ 	.word	0x00036000
        /*0178*/ 	.short	0x010a
        /*017a*/ 	.byte	0x3f
	.zero		1


	//   ....[19]....
        /*017c*/ 	.word	0x00000df0
        /*0180*/ 	.word	0x00000008
        /*0184*/ 	.word	0x00036000
        /*0188*/ 	.short	0x010a
        /*018a*/ 	.byte	0x3f
	.zero		1


	//   ....[20]....
        /*018c*/ 	.word	0x00001010
        /*0190*/ 	.word	0x000000ff
        /*0194*/ 	.word	0x00000000
        /*0198*/ 	.short	0x0101
        /*019a*/ 	.byte	0x06
	.zero		1


	//   ....[21]....
        /*019c*/ 	.word	0x00001210
        /*01a0*/ 	.word	0x00000006
        /*01a4*/ 	.word	0x00000000
        /*01a8*/ 	.short	0x0101
        /*01aa*/ 	.byte	0x3f
	.zero		1


	//   ....[22]....
        /*01ac*/ 	.word	0x00005d90
        /*01b0*/ 	.word	0x0000000c
        /*01b4*/ 	.word	0x00036048
        /*01b8*/ 	.short	0x010a
        /*01ba*/ 	.byte	0x3f
	.zero		1


	//   ....[23]....
        /*01bc*/ 	.word	0x00006440
        /*01c0*/ 	.word	0x00000002
        /*01c4*/ 	.word	0x00000000
        /*01c8*/ 	.short	0x010a
        /*01ca*/ 	.byte	0x3f
	.zero		1


	//   ....[24]....
        /*01cc*/ 	.word	0x000064f0
        /*01d0*/ 	.word	0x00000000
        /*01d4*/ 	.word	0x00000000
        /*01d8*/ 	.short	0x010a
        /*01da*/ 	.byte	0x3f
	.zero		1


	//   ....[25]....
        /*01dc*/ 	.word	0x000065a0
        /*01e0*/ 	.word	0x00000000
        /*01e4*/ 	.word	0x00000000
        /*01e8*/ 	.short	0x010a
        /*01ea*/ 	.byte	0x3f
	.zero		1


	//   ....[26]....
        /*01ec*/ 	.word	0x00006650
        /*01f0*/ 	.word	0x00000000
        /*01f4*/ 	.word	0x00000000
        /*01f8*/ 	.short	0x010a
        /*01fa*/ 	.byte	0x3f
	.zero		1


	//   ....[27]....
        /*01fc*/ 	.word	0x00006700
        /*0200*/ 	.word	0x00000000
        /*0204*/ 	.word	0x00000000
        /*0208*/ 	.short	0x010a
        /*020a*/ 	.byte	0x3f
	.zero		1


	//   ....[28]....
        /*020c*/ 	.word	0x000067b0
        /*0210*/ 	.word	0x00000000
        /*0214*/ 	.word	0x00000000
        /*0218*/ 	.short	0x010a
        /*021a*/ 	.byte	0x3f
	.zero		1


	//   ....[29]....
        /*021c*/ 	.word	0x00006860
        /*0220*/ 	.word	0x00000000
        /*0224*/ 	.word	0x00000000
        /*0228*/ 	.short	0x010a
        /*022a*/ 	.byte	0x3f
	.zero		1


	//   ....[30]....
        /*022c*/ 	.word	0x00006910
        /*0230*/ 	.word	0x00000000
        /*0234*/ 	.word	0x00000000
        /*0238*/ 	.short	0x010a
        /*023a*/ 	.byte	0x3f
	.zero		1


	//   ....[31]....
        /*023c*/ 	.word	0x000069c0
        /*0240*/ 	.word	0x00000004
        /*0244*/ 	.word	0x00000000
        /*0248*/ 	.short	0x010a
        /*024a*/ 	.byte	0x3f
	.zero		1


	//----- nvinfo : EIATTR_NUM_MBARRIERS
	.align		4
.L_26:
        /*024c*/ 	.byte	0x03, 0x38
        /*024e*/ 	.short	0x0012


	//----- nvinfo : EIATTR_EXIT_INSTR_OFFSETS
	.align		4
        /*0250*/ 	.byte	0x04, 0x1c
        /*0252*/ 	.short	(.L_28 - .L_27)


	//   ....[0]....
.L_27:
        /*0254*/ 	.word	0x00000780


	//   ....[1]....
        /*0258*/ 	.word	0x00001360


	//   ....[2]....
        /*025c*/ 	.word	0x000044c0


	//   ....[3]....
        /*0260*/ 	.word	0x000044f0


	//   ....[4]....
        /*0264*/ 	.word	0x00005b60


	//   ....[5]....
        /*0268*/ 	.word	0x00005b90


	//   ....[6]....
        /*026c*/ 	.word	0x00005bb0


	//   ....[7]....
        /*0270*/ 	.word	0x00006330


	//   ....[8]....
        /*0274*/ 	.word	0x000069f0


	//----- nvinfo : EIATTR_MAX_THREADS
	.align		4
.L_28:
        /*0278*/ 	.byte	0x04, 0x05
        /*027a*/ 	.short	(.L_30 - .L_29)
.L_29:
        /*027c*/ 	.word	0x00000100
        /*0280*/ 	.word	0x00000001
        /*0284*/ 	.word	0x00000001


	//----- nvinfo : EIATTR_CRS_STACK_SIZE
	.align		4
.L_30:
        /*0288*/ 	.byte	0x04, 0x1e
        /*028a*/ 	.short	(.L_32 - .L_31)
.L_31:
        /*028c*/ 	.word	0x00000000


	//----- nvinfo : EIATTR_CBANK_PARAM_SIZE
	.align		4
.L_32:
        /*0290*/ 	.byte	0x03, 0x19
        /*0292*/ 	.short	0x03f0


	//----- nvinfo : EIATTR_PARAM_CBANK
	.align		4
        /*0294*/ 	.byte	0x04, 0x0a
        /*0296*/ 	.short	(.L_34 - .L_33)
	.align		4
.L_33:
        /*0298*/ 	.word	index@(.nv.constant0._ZN7cutlass13device_kernelINS_4conv6kernel13ConvUniversalINS1_16ConvProblemShapeILNS1_8OperatorE0ELi2EEENS1_10collective14CollectiveConvINS1_46MainloopSm90TmaGmmaWarpSpecializedImplicitGemmILS5_0ELi9ELi2EN4cute5tupleIJNSA_1CILi1EEESD_SD_EEENS1_36KernelImplicitTmaWarpSpecializedSm90ELi1EEENSB_IJNSC_ILi64EEENSC_ILi128EEENSB_IJSH_EEEEEENS_6half_tESL_NSA_8TiledMMAINSA_8MMA_AtomIJNSA_4SM904GMMA26MMA_64x128x16_F32F16F16_SSILNSP_5MajorE0ELSR_0ELNSP_7ScaleInE1ELSS_1EEEEEENSA_6LayoutISE_NSB_IJNSC_ILi0EEESW_SW_EEEEENSB_IJNSA_10UnderscoreESZ_SZ_EEEEENS7_6detail26Sm90ImplicitGemmTileTraitsINSA_20SM90_TMA_LOAD_IM2COLENSA_14ComposedLayoutINSA_7SwizzleILi3ELi4ELi3EEENSA_18smem_ptr_flag_bitsILi16EEENSV_INSB_IJNSB_IJNSC_ILi8EEES1A_EEENSB_IJSH_SD_EEENSB_IJSD_NSC_ILi9EEEEEEEEENSB_IJNSB_IJSH_NSC_ILi512EEEEEENSB_IJSD_SW_EEENSB_IJSW_NSC_ILi4096EEEEEEEEEEEEEvEENS13_INSA_13SM90_TMA_LOADENS15_IS17_S19_NSV_INSB_IJNSB_IJS1A_NSC_ILi16EEEEEES1C_S1E_EEENSB_IJS1H_S1I_NSB_IJSW_NSC_ILi8192EEEEEEEEEEEEEvEEEENS_8epilogue10collective6detail29Sm90TmaWarpSpecializedAdapterINS21_15DefaultEpilogueISL_NSB_IJNSB_IJlllEEESD_SW_EEES26_NS20_6thread17LinearCombinationISL_Li1EffLNS27_9ScaleType4KindE0ELNS_15FloatRoundStyleE2ESL_EENS_4gemm15EpilogueDefaultEEEEEvvEEEEvNT_6ParamsE)
        /*029c*/ 	.short	0x0210
        /*029e*/ 	.short	0x03f0


	//----- nvinfo : EIATTR_SW_WAR
	.align		4
.L_34:
        /*02a0*/ 	.byte	0x04, 0x36
        /*02a2*/ 	.short	(.L_36 - .L_35)
.L_35:
        /*02a4*/ 	.word	0x00000008
.L_36:


//--------------------- .nv.callgraph             --------------------------
	.section	.nv.callgraph,"",@"SHT_CUDA_CALLGRAPH"
	.align	4
	.sectionentsize	8
	.align		4
        /*0000*/ 	.word	0x00000000
	.align		4
        /*0004*/ 	.word	0xffffffff
	.align		4
        /*0008*/ 	.word	0x00000000
	.align		4
        /*000c*/ 	.word	0xfffffffe
	.align		4
        /*0010*/ 	.word	0x00000000
	.align		4
        /*0014*/ 	.word	0xfffffffd
	.align		4
        /*0018*/ 	.word	0x00000000
	.align		4
        /*001c*/ 	.word	0xfffffffc


//--------------------- .nv.constant4             --------------------------
	.section	.nv.constant4,"a",@progbits
	.align	8
	.align		8
.nv.constant4:
        /*0000*/ 	.dword	_ZN39_INTERNAL_5d71de88_4_k_cu_11e66901_36554cuda3std3__45__cpo5beginE
	.align		8
        /*0008*/ 	.dword	_ZN39_INTERNAL_5d71de88_4_k_cu_11e66901_36554cuda3std3__45__cpo3endE
	.align		8
        /*0010*/ 	.dword	_ZN39_INTERNAL_5d71de88_4_k_cu_11e66901_36554cuda3std3__45__cpo6cbeginE
	.align		8
        /*0018*/ 	.dword	_ZN39_INTERNAL_5d71de88_4_k_cu_11e66901_36554cuda3std3__45__cpo4cendE
	.align		8
        /*0020*/ 	.dword	_ZN39_INTERNAL_5d71de88_4_k_cu_11e66901_36554cuda3std3__441_GLOBAL__N__5d71de88_4_k_cu_11e66901_36556ignoreE
	.align		8
        /*0028*/ 	.dword	_ZN39_INTERNAL_5d71de88_4_k_cu_11e66901_36554cuda3std3__419piecewise_constructE
	.align		8
        /*0030*/ 	.dword	_ZN39_INTERNAL_5d71de88_4_k_cu_11e66901_36554cuda3std3__48in_placeE
	.align		8
        /*0038*/ 	.dword	_ZN39_INTERNAL_5d71de88_4_k_cu_11e66901_36554cuda3std6ranges3__45__cpo4swapE
	.align		8
        /*0040*/ 	.dword	_ZN39_INTERNAL_5d71de88_4_k_cu_11e66901_36554cuda3std6ranges3__45__cpo9iter_moveE
	.align		8
        /*0048*/ 	.dword	_ZN39_INTERNAL_5d71de88_4_k_cu_11e66901_36554cute7productE
	.align		8
        /*0050*/ 	.dword	_ZN39_INTERNAL_5d71de88_4_k_cu_11e66901_36554cute1_E


//--------------------- .text._ZN7cutlass13device_kernelINS_4conv6kernel13ConvUniversalINS1_16ConvProblemShapeILNS1_8OperatorE0ELi2EEENS1_10collective14CollectiveConvINS1_46MainloopSm90TmaGmmaWarpSpecializedImplicitGemmILS5_0ELi9ELi2EN4cute5tupleIJNSA_1CILi1EEESD_SD_EEENS1_36KernelImplicitTmaWarpSpecializedSm90ELi1EEENSB_IJNSC_ILi64EEENSC_ILi128EEENSB_IJSH_EEEEEENS_6half_tESL_NSA_8TiledMMAINSA_8MMA_AtomIJNSA_4SM904GMMA26MMA_64x128x16_F32F16F16_SSILNSP_5MajorE0ELSR_0ELNSP_7ScaleInE1ELSS_1EEEEEENSA_6LayoutISE_NSB_IJNSC_ILi0EEESW_SW_EEEEENSB_IJNSA_10UnderscoreESZ_SZ_EEEEENS7_6detail26Sm90ImplicitGemmTileTraitsINSA_20SM90_TMA_LOAD_IM2COLENSA_14ComposedLayoutINSA_7SwizzleILi3ELi4ELi3EEENSA_18smem_ptr_flag_bitsILi16EEENSV_INSB_IJNSB_IJNSC_ILi8EEES1A_EEENSB_IJSH_SD_EEENSB_IJSD_NSC_ILi9EEEEEEEEENSB_IJNSB_IJSH_NSC_ILi512EEEEEENSB_IJSD_SW_EEENSB_IJSW_NSC_ILi4096EEEEEEEEEEEEEvEENS13_INSA_13SM90_TMA_LOADENS15_IS17_S19_NSV_INSB_IJNSB_IJS1A_NSC_ILi16EEEEEES1C_S1E_EEENSB_IJS1H_S1I_NSB_IJSW_NSC_ILi8192EEEEEEEEEEEEEvEEEENS_8epilogue10collective6detail29Sm90TmaWarpSpecializedAdapterINS21_15DefaultEpilogueISL_NSB_IJNSB_IJlllEEESD_SW_EEES26_NS20_6thread17LinearCombinationISL_Li1EffLNS27_9ScaleType4KindE0ELNS_15FloatRoundStyleE2ESL_EENS_4gemm15EpilogueDefaultEEEEEvvEEEEvNT_6ParamsE --------------------------
	.section	.text._ZN7cutlass13device_kernelINS_4conv6kernel13ConvUniversalINS1_16ConvProblemShapeILNS1_8OperatorE0ELi2EEENS1_10collective14CollectiveConvINS1_46MainloopSm90TmaGmmaWarpSpecializedImplicitGemmILS5_0ELi9ELi2EN4cute5tupleIJNSA_1CILi1EEESD_SD_EEENS1_36KernelImplicitTmaWarpSpecializedSm90ELi1EEENSB_IJNSC_ILi64EEENSC_ILi128EEENSB_IJSH_EEEEEENS_6half_tESL_NSA_8TiledMMAINSA_8MMA_AtomIJNSA_4SM904GMMA26MMA_64x128x16_F32F16F16_SSILNSP_5MajorE0ELSR_0ELNSP_7ScaleInE1ELSS_1EEEEEENSA_6LayoutISE_NSB_IJNSC_ILi0EEESW_SW_EEEEENSB_IJNSA_10UnderscoreESZ_SZ_EEEEENS7_6detail26Sm90ImplicitGemmTileTraitsINSA_20SM90_TMA_LOAD_IM2COLENSA_14ComposedLayoutINSA_7SwizzleILi3ELi4ELi3EEENSA_18smem_ptr_flag_bitsILi16EEENSV_INSB_IJNSB_IJNSC_ILi8EEES1A_EEENSB_IJSH_SD_EEENSB_IJSD_NSC_ILi9EEEEEEEEENSB_IJNSB_IJSH_NSC_ILi512EEEEEENSB_IJSD_SW_EEENSB_IJSW_NSC_ILi4096EEEEEEEEEEEEEvEENS13_INSA_13SM90_TMA_LOADENS15_IS17_S19_NSV_INSB_IJNSB_IJS1A_NSC_ILi16EEEEEES1C_S1E_EEENSB_IJS1H_S1I_NSB_IJSW_NSC_ILi8192EEEEEEEEEEEEEvEEEENS_8epilogue10collective6detail29Sm90TmaWarpSpecializedAdapterINS21_15DefaultEpilogueISL_NSB_IJNSB_IJlllEEESD_SW_EEES26_NS20_6thread17LinearCombinationISL_Li1EffLNS27_9ScaleType4KindE0ELNS_15FloatRoundStyleE2ESL_EENS_4gemm15EpilogueDefaultEEEEEvvEEEEvNT_6ParamsE,"ax",@progbits
	.align	128
.text._ZN7cutlass13device_kernelINS_4conv6kernel13ConvUniversalINS1_16ConvProblemShapeILNS1_8OperatorE0ELi2EEENS1_10collective14CollectiveConvINS1_46MainloopSm90TmaGmmaWarpSpecializedImplicitGemmILS5_0ELi9ELi2EN4cute5tupleIJNSA_1CILi1EEESD_SD_EEENS1_36KernelImplicitTmaWarpSpecializedSm90ELi1EEENSB_IJNSC_ILi64EEENSC_ILi128EEENSB_IJSH_EEEEEENS_6half_tESL_NSA_8TiledMMAINSA_8MMA_AtomIJNSA_4SM904GMMA26MMA_64x128x16_F32F16F16_SSILNSP_5MajorE0ELSR_0ELNSP_7ScaleInE1ELSS_1EEEEEENSA_6LayoutISE_NSB_IJNSC_ILi0EEESW_SW_EEEEENSB_IJNSA_10UnderscoreESZ_SZ_EEEEENS7_6detail26Sm90ImplicitGemmTileTraitsINSA_20SM90_TMA_LOAD_IM2COLENSA_14ComposedLayoutINSA_7SwizzleILi3ELi4ELi3EEENSA_18smem_ptr_flag_bitsILi16EEENSV_INSB_IJNSB_IJNSC_ILi8EEES1A_EEENSB_IJSH_SD_EEENSB_IJSD_NSC_ILi9EEEEEEEEENSB_IJNSB_IJSH_NSC_ILi512EEEEEENSB_IJSD_SW_EEENSB_IJSW_NSC_ILi4096EEEEEEEEEEEEEvEENS13_INSA_13SM90_TMA_LOADENS15_IS17_S19_NSV_INSB_IJNSB_IJS1A_NSC_ILi16EEEEEES1C_S1E_EEENSB_IJS1H_S1I_NSB_IJSW_NSC_ILi8192EEEEEEEEEEEEEvEEEENS_8epilogue10collective6detail29Sm90TmaWarpSpecializedAdapterINS21_15DefaultEpilogueISL_NSB_IJNSB_IJlllEEESD_SW_EEES26_NS20_6thread17LinearCombinationISL_Li1EffLNS27_9ScaleType4KindE0ELNS_15FloatRoundStyleE2ESL_EENS_4gemm15EpilogueDefaultEEEEEvvEEEEvNT_6ParamsE:
        .type           _ZN7cutlass13device_kernelINS_4conv6kernel13ConvUniversalINS1_16ConvProblemShapeILNS1_8OperatorE0ELi2EEENS1_10collective14CollectiveConvINS1_46MainloopSm90TmaGmmaWarpSpecializedImplicitGemmILS5_0ELi9ELi2EN4cute5tupleIJNSA_1CILi1EEESD_SD_EEENS1_36KernelImplicitTmaWarpSpecializedSm90ELi1EEENSB_IJNSC_ILi64EEENSC_ILi128EEENSB_IJSH_EEEEEENS_6half_tESL_NSA_8TiledMMAINSA_8MMA_AtomIJNSA_4SM904GMMA26MMA_64x128x16_F32F16F16_SSILNSP_5MajorE0ELSR_0ELNSP_7ScaleInE1ELSS_1EEEEEENSA_6LayoutISE_NSB_IJNSC_ILi0EEESW_SW_EEEEENSB_IJNSA_10UnderscoreESZ_SZ_EEEEENS7_6detail26Sm90ImplicitGemmTileTraitsINSA_20SM90_TMA_LOAD_IM2COLENSA_14ComposedLayoutINSA_7SwizzleILi3ELi4ELi3EEENSA_18smem_ptr_flag_bitsILi16EEENSV_INSB_IJNSB_IJNSC_ILi8EEES1A_EEENSB_IJSH_SD_EEENSB_IJSD_NSC_ILi9EEEEEEEEENSB_IJNSB_IJSH_NSC_ILi512EEEEEENSB_IJSD_SW_EEENSB_IJSW_NSC_ILi4096EEEEEEEEEEEEEvEENS13_INSA_13SM90_TMA_LOADENS15_IS17_S19_NSV_INSB_IJNSB_IJS1A_NSC_ILi16EEEEEES1C_S1E_EEENSB_IJS1H_S1I_NSB_IJSW_NSC_ILi8192EEEEEEEEEEEEEvEEEENS_8epilogue10collective6detail29Sm90TmaWarpSpecializedAdapterINS21_15DefaultEpilogueISL_NSB_IJNSB_IJlllEEESD_SW_EEES26_NS20_6thread17LinearCombinationISL_Li1EffLNS27_9ScaleType4KindE0ELNS_15FloatRoundStyleE2ESL_EENS_4gemm15EpilogueDefaultEEEEEvvEEEEvNT_6ParamsE,@function
        .size           _ZN7cutlass13device_kernelINS_4conv6kernel13ConvUniversalINS1_16ConvProblemShapeILNS1_8OperatorE0ELi2EEENS1_10collective14CollectiveConvINS1_46MainloopSm90TmaGmmaWarpSpecializedImplicitGemmILS5_0ELi9ELi2EN4cute5tupleIJNSA_1CILi1EEESD_SD_EEENS1_36KernelImplicitTmaWarpSpecializedSm90ELi1EEENSB_IJNSC_ILi64EEENSC_ILi128EEENSB_IJSH_EEEEEENS_6half_tESL_NSA_8TiledMMAINSA_8MMA_AtomIJNSA_4SM904GMMA26MMA_64x128x16_F32F16F16_SSILNSP_5MajorE0ELSR_0ELNSP_7ScaleInE1ELSS_1EEEEEENSA_6LayoutISE_NSB_IJNSC_ILi0EEESW_SW_EEEEENSB_IJNSA_10UnderscoreESZ_SZ_EEEEENS7_6detail26Sm90ImplicitGemmTileTraitsINSA_20SM90_TMA_LOAD_IM2COLENSA_14ComposedLayoutINSA_7SwizzleILi3ELi4ELi3EEENSA_18smem_ptr_flag_bitsILi16EEENSV_INSB_IJNSB_IJNSC_ILi8EEES1A_EEENSB_IJSH_SD_EEENSB_IJSD_NSC_ILi9EEEEEEEEENSB_IJNSB_IJSH_NSC_ILi512EEEEEENSB_IJSD_SW_EEENSB_IJSW_NSC_ILi4096EEEEEEEEEEEEEvEENS13_INSA_13SM90_TMA_LOADENS15_IS17_S19_NSV_INSB_IJNSB_IJS1A_NSC_ILi16EEEEEES1C_S1E_EEENSB_IJS1H_S1I_NSB_IJSW_NSC_ILi8192EEEEEEEEEEEEEvEEEENS_8epilogue10collective6detail29Sm90TmaWarpSpecializedAdapterINS21_15DefaultEpilogueISL_NSB_IJNSB_IJlllEEESD_SW_EEES26_NS20_6thread17LinearCombinationISL_Li1EffLNS27_9ScaleType4KindE0ELNS_15FloatRoundStyleE2ESL_EENS_4gemm15EpilogueDefaultEEEEEvvEEEEvNT_6ParamsE,(.L_x_163 - _ZN7cutlass13device_kernelINS_4conv6kernel13ConvUniversalINS1_16ConvProblemShapeILNS1_8OperatorE0ELi2EEENS1_10collective14CollectiveConvINS1_46MainloopSm90TmaGmmaWarpSpecializedImplicitGemmILS5_0ELi9ELi2EN4cute5tupleIJNSA_1CILi1EEESD_SD_EEENS1_36KernelImplicitTmaWarpSpecializedSm90ELi1EEENSB_IJNSC_ILi64EEENSC_ILi128EEENSB_IJSH_EEEEEENS_6half_tESL_NSA_8TiledMMAINSA_8MMA_AtomIJNSA_4SM904GMMA26MMA_64x128x16_F32F16F16_SSILNSP_5MajorE0ELSR_0ELNSP_7ScaleInE1ELSS_1EEEEEENSA_6LayoutISE_NSB_IJNSC_ILi0EEESW_SW_EEEEENSB_IJNSA_10UnderscoreESZ_SZ_EEEEENS7_6detail26Sm90ImplicitGemmTileTraitsINSA_20SM90_TMA_LOAD_IM2COLENSA_14ComposedLayoutINSA_7SwizzleILi3ELi4ELi3EEENSA_18smem_ptr_flag_bitsILi16EEENSV_INSB_IJNSB_IJNSC_ILi8EEES1A_EEENSB_IJSH_SD_EEENSB_IJSD_NSC_ILi9EEEEEEEEENSB_IJNSB_IJSH_NSC_ILi512EEEEEENSB_IJSD_SW_EEENSB_IJSW_NSC_ILi4096EEEEEEEEEEEEEvEENS13_INSA_13SM90_TMA_LOADENS15_IS17_S19_NSV_INSB_IJNSB_IJS1A_NSC_ILi16EEEEEES1C_S1E_EEENSB_IJS1H_S1I_NSB_IJSW_NSC_ILi8192EEEEEEEEEEEEEvEEEENS_8epilogue10collective6detail29Sm90TmaWarpSpecializedAdapterINS21_15DefaultEpilogueISL_NSB_IJNSB_IJlllEEESD_SW_EEES26_NS20_6thread17LinearCombinationISL_Li1EffLNS27_9ScaleType4KindE0ELNS_15FloatRoundStyleE2ESL_EENS_4gemm15EpilogueDefaultEEEEEvvEEEEvNT_6ParamsE)
        .other          _ZN7cutlass13device_kernelINS_4conv6kernel13ConvUniversalINS1_16ConvProblemShapeILNS1_8OperatorE0ELi2EEENS1_10collective14CollectiveConvINS1_46MainloopSm90TmaGmmaWarpSpecializedImplicitGemmILS5_0ELi9ELi2EN4cute5tupleIJNSA_1CILi1EEESD_SD_EEENS1_36KernelImplicitTmaWarpSpecializedSm90ELi1EEENSB_IJNSC_ILi64EEENSC_ILi128EEENSB_IJSH_EEEEEENS_6half_tESL_NSA_8TiledMMAINSA_8MMA_AtomIJNSA_4SM904GMMA26MMA_64x128x16_F32F16F16_SSILNSP_5MajorE0ELSR_0ELNSP_7ScaleInE1ELSS_1EEEEEENSA_6LayoutISE_NSB_IJNSC_ILi0EEESW_SW_EEEEENSB_IJNSA_10UnderscoreESZ_SZ_EEEEENS7_6detail26Sm90ImplicitGemmTileTraitsINSA_20SM90_TMA_LOAD_IM2COLENSA_14ComposedLayoutINSA_7SwizzleILi3ELi4ELi3EEENSA_18smem_ptr_flag_bitsILi16EEENSV_INSB_IJNSB_IJNSC_ILi8EEES1A_EEENSB_IJSH_SD_EEENSB_IJSD_NSC_ILi9EEEEEEEEENSB_IJNSB_IJSH_NSC_ILi512EEEEEENSB_IJSD_SW_EEENSB_IJSW_NSC_ILi4096EEEEEEEEEEEEEvEENS13_INSA_13SM90_TMA_LOADENS15_IS17_S19_NSV_INSB_IJNSB_IJS1A_NSC_ILi16EEEEEES1C_S1E_EEENSB_IJS1H_S1I_NSB_IJSW_NSC_ILi8192EEEEEEEEEEEEEvEEEENS_8epilogue10collective6detail29Sm90TmaWarpSpecializedAdapterINS21_15DefaultEpilogueISL_NSB_IJNSB_IJlllEEESD_SW_EEES26_NS20_6thread17LinearCombinationISL_Li1EffLNS27_9ScaleType4KindE0ELNS_15FloatRoundStyleE2ESL_EENS_4gemm15EpilogueDefaultEEEEEvvEEEEvNT_6ParamsE,@"STO_CUDA_ENTRY STV_DEFAULT"
_ZN7cutlass13device_kernelINS_4conv6kernel13ConvUniversalINS1_16ConvProblemShapeILNS1_8OperatorE0ELi2EEENS1_10collective14CollectiveConvINS1_46MainloopSm90TmaGmmaWarpSpecializedImplicitGemmILS5_0ELi9ELi2EN4cute5tupleIJNSA_1CILi1EEESD_SD_EEENS1_36KernelImplicitTmaWarpSpecializedSm90ELi1EEENSB_IJNSC_ILi64EEENSC_ILi128EEENSB_IJSH_EEEEEENS_6half_tESL_NSA_8TiledMMAINSA_8MMA_AtomIJNSA_4SM904GMMA26MMA_64x128x16_F32F16F16_SSILNSP_5MajorE0ELSR_0ELNSP_7ScaleInE1ELSS_1EEEEEENSA_6LayoutISE_NSB_IJNSC_ILi0EEESW_SW_EEEEENSB_IJNSA_10UnderscoreESZ_SZ_EEEEENS7_6detail26Sm90ImplicitGemmTileTraitsINSA_20SM90_TMA_LOAD_IM2COLENSA_14ComposedLayoutINSA_7SwizzleILi3ELi4ELi3EEENSA_18smem_ptr_flag_bitsILi16EEENSV_INSB_IJNSB_IJNSC_ILi8EEES1A_EEENSB_IJSH_SD_EEENSB_IJSD_NSC_ILi9EEEEEEEEENSB_IJNSB_IJSH_NSC_ILi512EEEEEENSB_IJSD_SW_EEENSB_IJSW_NSC_ILi4096EEEEEEEEEEEEEvEENS13_INSA_13SM90_TMA_LOADENS15_IS17_S19_NSV_INSB_IJNSB_IJS1A_NSC_ILi16EEEEEES1C_S1E_EEENSB_IJS1H_S1I_NSB_IJSW_NSC_ILi8192EEEEEEEEEEEEEvEEEENS_8epilogue10collective6detail29Sm90TmaWarpSpecializedAdapterINS21_15DefaultEpilogueISL_NSB_IJNSB_IJlllEEESD_SW_EEES26_NS20_6thread17LinearCombinationISL_Li1EffLNS27_9ScaleType4KindE0ELNS_15FloatRoundStyleE2ESL_EENS_4gemm15EpilogueDefaultEEEEEvvEEEEvNT_6ParamsE:
[----:B------:R-:W-:Y:S01]  /*0000*/  LDC R1, c[0x0][0x28] ;  /* 0x00000a00ff017b82 */ /* 0x000fe20000000800 */
[----:B------:R-:W0:Y:S01]  /*0010*/  S2R R8, SR_TID.X ;  /* 0x0000000000087919 */ /* 0x000e220000002100 */
[----:B------:R-:W-:Y:S01]  /*0020*/  ELECT P0, URZ, PT ;  /* 0x00000000003f782f */ /* 0x000fe20003800000 */
[----:B------:R-:W-:Y:S01]  /*0030*/  BSSY B0, `(.L_x_0) ;  /* 0x000000f000007945 */ /* 0x000fe20003800000 */
[--C-:B0-----:R-:W-:Y:S02]  /*0040*/  SHF.R.U32.HI R0, RZ, 0x5, R8.reuse ;  /* 0x00000005ff007819 */ /* 0x101fe40000011608 */
[----:B------:R-:W-:-:S03]  /*0050*/  SHF.R.U32.HI R3, RZ, 0x7, R8 ;  /* 0x00000007ff037819 */ /* 0x000fc60000011608 */
[----:B------:R-:W0:Y:S04]  /*0060*/  SHFL.IDX PT, R2, R0, RZ, 0x1f ;  /* 0x00001fff00027589 */ /* 0x000e2800000e0000 */
[----:B------:R1:W2:Y:S01]  /*0070*/  SHFL.IDX PT, R7, R3, RZ, 0x1f ;  /* 0x00001fff03077589 */ /* 0x0002a200000e0000 */
[----:B0-----:R-:W-:-:S13]  /*0080*/  ISETP.NE.OR P0, PT, R2, RZ, !P0 ;  /* 0x000000ff0200720c */ /* 0x001fda0004705670 */
[----:B-12---:R-:W-:Y:S05]  /*0090*/  @P0 BRA `(.L_x_1) ;  /* 0x0000000000200947 */ /* 0x006fea0003800000 */
[----:B------:R-:W-:Y:S02]  /*00a0*/  ULDC.64 UR4, c[0x0][0x198] ;  /* 0x0000660000047ab9 */ /* 0x000fe40000000a00 */
[----:B------:R-:W-:Y:S02]  /*00b0*/  UIADD3 UR6, UP0, UR4, 0xf0, URZ ;  /* 0x000000f004067890 */ /* 0x000fe4000ff1e03f */
[----:B------:R-:W-:Y:S02]  /*00c0*/  UIADD3 UR4, UP1, UR4, 0x1f0, URZ ;  /* 0x000001f004047890 */ /* 0x000fe4000ff3e03f */
[----:B------:R-:W-:Y:S02]  /*00d0*/  UIADD3.X UR7, URZ, UR5, URZ, UP0, !UPT ;  /* 0x000000053f077290 */ /* 0x000fe400087fe43f */
[----:B------:R-:W-:-:S07]  /*00e0*/  UIADD3.X UR5, URZ, UR5, URZ, UP1, !UPT ;  /* 0x000000053f057290 */ /* 0x000fce0008ffe43f */
[----:B------:R0:W-:Y:S02]  /*00f0*/  UTMACCTL.PF [UR6] ;  /* 0x00000000060079b9 */ /* 0x0001e40008040000 */
[----:B------:R0:W-:Y:S02]  /*0100*/  UTMACCTL.PF [UR4] ;  /* 0x00000000040079b9 */ /* 0x0001e40008040000 */
[----:B0-----:R-:W-:Y:S01]  /*0110*/  NOP ;  /* 0x0000000000007918 */ /* 0x001fe20000000000 */
.L_x_1:
[----:B------:R-:W-:Y:S05]  /*0120*/  BSYNC B0 ;  /* 0x0000000000007941 */ /* 0x000fea0003800000 */
.L_x_0:
[----:B------:R-:W0:Y:S01]  /*0130*/  SHFL.IDX PT, R0, R0, RZ, 0x1f ;  /* 0x00001fff00007589 */ /* 0x000e2200000e0000 */
[----:B------:R-:W-:-:S04]  /*0140*/  SHF.R.S32.HI R3, RZ, 0x1f, R2 ;  /* 0x0000001fff037819 */ /* 0x000fc80000011402 */
[----:B------:R-:W-:Y:S02]  /*0150*/  LEA.HI R3, R3, R2, RZ, 0x2 ;  /* 0x0000000203037211 */ /* 0x000fe400078f10ff */
[----:B0-----:R-:W-:-:S13]  /*0160*/  ISETP.NE.AND P0, PT, R0, RZ, PT ;  /* 0x000000ff0000720c */ /* 0x001fda0003f05270 */
[----:B------:R-:W-:Y:S05]  /*0170*/  @P0 BRA `(.L_x_2) ;  /* 0x00000000008c0947 */ /* 0x000fea0003800000 */
[----:B------:R-:W-:Y:S01]  /*0180*/  ELECT P0, URZ, PT ;  /* 0x00000000003f782f */ /* 0x000fe20003800000 */
[----:B------:R-:W-:-:S12]  /*0190*/  BSSY B0, `(.L_x_2) ;  /* 0x0000021000007945 */ /* 0x000fd80003800000 */
[----:B------:R-:W-:Y:S05]  /*01a0*/  @!P0 BRA `(.L_x_3) ;  /* 0x00000000007c8947 */ /* 0x000fea0003800000 */
[----:B------:R-:W0:Y:S01]  /*01b0*/  S2UR UR8, SR_CgaCtaId ;  /* 0x00000000000879c3 */ /* 0x000e220000008800 */
[----:B------:R-:W-:Y:S01]  /*01c0*/  UMOV UR4, 0x400 ;  /* 0x0000040000047882 */ /* 0x000fe20000000000 */
[----:B------:R-:W-:Y:S01]  /*01d0*/  UMOV UR5, 0x1 ;  /* 0x0000000100057882 */ /* 0x000fe20000000000 */
[----:B------:R-:W-:Y:S02]  /*01e0*/  UMOV UR6, 0x80 ;  /* 0x0000008000067882 */ /* 0x000fe40000000000 */
[----:B------:R-:W-:-:S04]  /*01f0*/  UIADD3 UR6, -UR6, 0x100000, URZ ;  /* 0x0010000006067890 */ /* 0x000fc8000fffe13f */
[----:B------:R-:W-:Y:S02]  /*0200*/  USHF.L.U32 UR7, UR6, 0xb, URZ ;  /* 0x0000000b06077899 */ /* 0x000fe4000800063f */
[----:B------:R-:W-:Y:S02]  /*0210*/  USHF.L.U32 UR6, UR6, 0x1, URZ ;  /* 0x0000000106067899 */ /* 0x000fe4000800063f */
[----:B0-----:R-:W-:Y:S02]  /*0220*/  ULEA UR8, UR8, UR4, 0x18 ;  /* 0x0000000408087291 */ /* 0x001fe4000f8ec03f */
[----:B------:R-:W-:-:S04]  /*0230*/  UIADD3 UR4, -UR5, 0x100000, URZ ;  /* 0x0010000005047890 */ /* 0x000fc8000fffe13f */
[----:B------:R-:W-:Y:S02]  /*0240*/  USHF.L.U32 UR5, UR4, 0xb, URZ ;  /* 0x0000000b04057899 */ /* 0x000fe4000800063f */
[----:B------:R-:W-:Y:S01]  /*0250*/  USHF.L.U32 UR4, UR4, 0x1, URZ ;  /* 0x0000000104047899 */ /* 0x000fe2000800063f */
[----:B------:R-:W0:Y:S11]  /*0260*/  FENCE.VIEW.ASYNC.S ;  /* 0x00000000000073c6 */ /* 0x000e360000000000 */
[----:B0-----:R0:W1:Y:S01]  /*0270*/  SYNCS.EXCH.64 URZ, [UR8+0x36000], UR4 ;  /* 0x03600004083f75b2 */ /* 0x0010620008000100 */
[----:B------:R0:W2:Y:S01]  /*0280*/  SYNCS.EXCH.64 URZ, [UR8+0x36048], UR6 ;  /* 0x03604806083f75b2 */ /* 0x0000a20008000100 */
[----:B------:R0:W3:Y:S01]  /*0290*/  SYNCS.EXCH.64 URZ, [UR8+0x36008], UR4 ;  /* 0x03600804083f75b2 */ /* 0x0000e20008000100 */
[----:B------:R0:W4:Y:S01]  /*02a0*/  SYNCS.EXCH.64 URZ, [UR8+0x36050], UR6 ;  /* 0x03605006083f75b2 */ /* 0x0001220008000100 */
[----:B------:R0:W0:Y:S01]  /*02b0*/  SYNCS.EXCH.64 URZ, [UR8+0x36010], UR4 ;  /* 0x03601004083f75b2 */ /* 0x0000220008000100 */
        /* <DEDUP_REMOVED lines=13> */
[----:B------:R-:W-:Y:S01]  /*0390*/  NOP ;  /* 0x0000000000007918 */ /* 0x000fe20000000000 */
.L_x_3:
[----:B0-----:R-:W-:Y:S05]  /*03a0*/  BSYNC B0 ;  /* 0x0000000000007941 */ /* 0x001fea0003800000 */
.L_x_2:
[----:B------:R-:W-:Y:S01]  /*03b0*/  ULDC.64 UR4, c[0x0][0x598] ;  /* 0x0001660000047ab9 */ /* 0x000fe20000000a00 */
[----:B------:R-:W-:Y:S01]  /*03c0*/  LOP3.LUT R3, R3, 0xfffffffc, RZ, 0xc0, !PT ;  /* 0xfffffffc03037812 */ /* 0x000fe200078ec0ff */
[----:B------:R-:W-:Y:S01]  /*03d0*/  NOP ;  /* 0x0000000000007918 */ /* 0x000fe20000000000 */
[----:B------:R-:W-:Y:S01]  /*03e0*/  ISETP.NE.U32.AND P0, PT, RZ, UR4, PT ;  /* 0x00000004ff007c0c */ /* 0x000fe2000bf05070 */
[----:B------:R-:W-:Y:S01]  /*03f0*/  NOP ;  /* 0x0000000000007918 */ /* 0x000fe20000000000 */
[----:B-1234-:R-:W-:Y:S01]  /*0400*/  BAR.SYNC.DEFER_BLOCKING 0x0 ;  /* 0x0000000000007b1d */ /* 0x01efe20000010000 */
[----:B------:R-:W-:Y:S01]  /*0410*/  IMAD.IADD R6, R2, 0x1, -R3 ;  /* 0x0000000102067824 */ /* 0x000fe200078e0a03 */
[----:B------:R-:W-:Y:S02]  /*0420*/  ISETP.NE.AND.EX P0, PT, RZ, UR5, PT, P0 ;  /* 0x00000005ff007c0c */ /* 0x000fe4000bf05300 */
[C---:B------:R-:W-:Y:S02]  /*0430*/  ISETP.NE.AND P2, PT, R7.reuse, 0x1, PT ;  /* 0x000000010700780c */ /* 0x040fe40003f45270 */
[----:B------:R-:W-:Y:S01]  /*0440*/  LOP3.LUT P1, RZ, R7, R6, RZ, 0xfc, !PT ;  /* 0x0000000607ff7212 */ /* 0x000fe2000782fcff */
[----:B------:R-:W-:-:S03]  /*0450*/  ULDC.64 UR12, c[0x0][0x208] ;  /* 0x00008200000c7ab9 */ /* 0x000fc60000000a00 */
[----:B------:R-:W-:-:S04]  /*0460*/  SEL R2, RZ, 0x1, P1 ;  /* 0x00000001ff027807 */ /* 0x000fc80000800000 */
[----:B------:R-:W-:Y:S01]  /*0470*/  SEL R2, R2, 0x2, P2 ;  /* 0x0000000202027807 */ /* 0x000fe20001000000 */
[----:B------:R-:W-:Y:S06]  /*0480*/  @!P0 BRA `(.L_x_4) ;  /* 0x00000000001c8947 */ /* 0x000fec0003800000 */
[----:B------:R-:W0:Y:S02]  /*0490*/  LDC.64 R4, c[0x0][0x598] ;  /* 0x00016600ff047b82 */ /* 0x000e240000000a00 */
[----:B0-----:R-:W2:Y:S02]  /*04a0*/  LDG.E.64 R4, desc[UR12][R4.64] ;  /* 0x0000000c04047981 */ /* 0x001ea4000c1e1b00 */
[----:B--2---:R-:W-:-:S04]  /*04b0*/  ISETP.NE.U32.AND P0, PT, R4, RZ, PT ;  /* 0x000000ff0400720c */ /* 0x004fc80003f05070 */
[----:B------:R-:W-:-:S13]  /*04c0*/  ISETP.NE.AND.EX P0, PT, R5, RZ, PT, P0 ;  /* 0x000000ff0500720c */ /* 0x000fda0003f05300 */
[----:B------:R-:W-:Y:S05]  /*04d0*/  @!P0 BRA `(.L_x_4) ;  /* 0x0000000000088947 */ /* 0x000fea0003800000 */
[----:B------:R2:W5:Y:S01]  /*04e0*/  LD.E R0, desc[UR12][R4.64] ;  /* 0x0000000c04007980 */ /* 0x000562000c101900 */
[----:B------:R-:W-:Y:S05]  /*04f0*/  BRA `(.L_x_5) ;  /* 0x0000000000207947 */ /* 0x000fea0003800000 */
.L_x_4:
[----:B------:R-:W-:Y:S02]  /*0500*/  ULDC.64 UR4, c[0x0][0x588] ;  /* 0x0001620000047ab9 */ /* 0x000fe40000000a00 */
[----:B------:R-:W-:-:S04]  /*0510*/  ISETP.NE.U32.AND P0, PT, RZ, UR4, PT ;  /* 0x00000004ff007c0c */ /* 0x000fc8000bf05070 */
[----:B------:R-:W-:-:S13]  /*0520*/  ISETP.NE.AND.EX P0, PT, RZ, UR5, PT, P0 ;  /* 0x00000005ff007c0c */ /* 0x000fda000bf05300 */
[----:B------:R-:W-:Y:S05]  /*0530*/  @!P0 BRA `(.L_x_6) ;  /* 0x00000000000c8947 */ /* 0x000fea0003800000 */
[----:B------:R-:W0:Y:S02]  /*0540*/  LDC.64 R4, c[0x0][0x588] ;  /* 0x00016200ff047b82 */ /* 0x000e240000000a00 */
[----:B0-----:R0:W5:Y:S01]  /*0550*/  LDG.E R0, desc[UR12][R4.64] ;  /* 0x0000000c04007981 */ /* 0x001162000c1e1900 */
[----:B------:R-:W-:Y:S05]  /*0560*/  BRA `(.L_x_5) ;  /* 0x0000000000047947 */ /* 0x000fea0003800000 */
.L_x_6:
[----:B------:R-:W1:Y:S02]  /*0570*/  LDC R0, c[0x0][0x580] ;  /* 0x00016000ff007b82 */ /* 0x000e640000000800 */
.L_x_5:
[----:B------:R-:W-:Y:S02]  /*0580*/  ULDC.64 UR4, c[0x0][0x5a0] ;  /* 0x0001680000047ab9 */ /* 0x000fe40000000a00 */
[----:B------:R-:W-:-:S04]  /*0590*/  ISETP.NE.U32.AND P0, PT, RZ, UR4, PT ;  /* 0x00000004ff007c0c */ /* 0x000fc8000bf05070 */
[----:B------:R-:W-:-:S13]  /*05a0*/  ISETP.NE.AND.EX P0, PT, RZ, UR5, PT, P0 ;  /* 0x00000005ff007c0c */ /* 0x000fda000bf05300 */
[----:B------:R-:W-:Y:S05]  /*05b0*/  @!P0 BRA `(.L_x_7) ;  /* 0x00000000001c8947 */ /* 0x000fea0003800000 */
[----:B0-2---:R-:W0:Y:S02]  /*05c0*/  LDC.64 R4, c[0x0][0x5a0] ;  /* 0x00016800ff047b82 */ /* 0x005e240000000a00 */
[----:B0-----:R-:W2:Y:S02]  /*05d0*/  LDG.E.64 R4, desc[UR12][R4.64] ;  /* 0x0000000c04047981 */ /* 0x001ea4000c1e1b00 */
[----:B--2---:R-:W-:-:S04]  /*05e0*/  ISETP.NE.U32.AND P0, PT, R4, RZ, PT ;  /* 0x000000ff0400720c */ /* 0x004fc80003f05070 */
[----:B------:R-:W-:-:S13]  /*05f0*/  ISETP.NE.AND.EX P0, PT, R5, RZ, PT, P0 ;  /* 0x000000ff0500720c */ /* 0x000fda0003f05300 */
[----:B------:R-:W-:Y:S05]  /*0600*/  @!P0 BRA `(.L_x_7) ;  /* 0x0000000000088947 */ /* 0x000fea0003800000 */
[----:B------:R0:W5:Y:S01]  /*0610*/  LD.E R3, desc[UR12][R4.64] ;  /* 0x0000000c04037980 */ /* 0x000162000c101900 */
[----:B------:R-:W-:Y:S05]  /*0620*/  BRA `(.L_x_8) ;  /* 0x0000000000207947 */ /* 0x000fea0003800000 */
.L_x_7:
[----:B------:R-:W-:Y:S02]  /*0630*/  ULDC.64 UR4, c[0x0][0x590] ;  /* 0x0001640000047ab9 */ /* 0x000fe40000000a00 */
[----:B------:R-:W-:-:S04]  /*0640*/  ISETP.NE.U32.AND P0, PT, RZ, UR4, PT ;  /* 0x00000004ff007c0c */ /* 0x000fc8000bf05070 */
[----:B------:R-:W-:-:S13]  /*0650*/  ISETP.NE.AND.EX P0, PT, RZ, UR5, PT, P0 ;  /* 0x00000005ff007c0c */ /* 0x000fda000bf05300 */
[----:B------:R-:W-:Y:S05]  /*0660*/  @!P0 BRA `(.L_x_9) ;  /* 0x00000000000c8947 */ /* 0x000fea0003800000 */
[----:B0-2---:R-:W0:Y:S02]  /*0670*/  LDC.64 R4, c[0x0][0x590] ;  /* 0x00016400ff047b82 */ /* 0x005e240000000a00 */
[----:B0-----:R4:W5:Y:S01]  /*0680*/  LDG.E R3, desc[UR12][R4.64] ;  /* 0x0000000c04037981 */ /* 0x001962000c1e1900 */
[----:B------:R-:W-:Y:S05]  /*0690*/  BRA `(.L_x_8) ;  /* 0x0000000000047947 */ /* 0x000fea0003800000 */
.L_x_9:
[----:B------:R-:W3:Y:S02]  /*06a0*/  LDC R3, c[0x0][0x584] ;  /* 0x00016100ff037b82 */ /* 0x000ee40000000800 */
.L_x_8:
[----:B0-2-4-:R-:W0:Y:S01]  /*06b0*/  LDC R4, c[0x0][0x3c4] ;  /* 0x0000f100ff047b82 */ /* 0x015e220000000800 */
[----:B------:R-:W2:Y:S01]  /*06c0*/  S2R R9, SR_CTAID.X ;  /* 0x0000000000097919 */ /* 0x000ea20000002500 */
[----:B------:R-:W-:Y:S01]  /*06d0*/  ISETP.NE.AND P0, PT, R7, RZ, PT ;  /* 0x000000ff0700720c */ /* 0x000fe20003f05270 */
[----:B------:R-:W4:Y:S05]  /*06e0*/  S2R R10, SR_CTAID.Y ;  /* 0x00000000000a7919 */ /* 0x000f2a0000002600 */
[----:B------:R-:W1:Y:S01]  /*06f0*/  LDC.64 R12, c[0x0][0x3c8] ;  /* 0x0000f200ff0c7b82 */ /* 0x000e620000000a00 */
[----:B0-----:R-:W-:-:S05]  /*0700*/  VIADD R4, R4, 0x3f ;  /* 0x0000003f04047836 */ /* 0x001fca0000000000 */
[----:B------:R-:W-:-:S04]  /*0710*/  SHF.R.S32.HI R5, RZ, 0x1f, R4 ;  /* 0x0000001fff057819 */ /* 0x000fc80000011404 */
[----:B------:R-:W-:-:S04]  /*0720*/  LEA.HI R5, R5, R4, RZ, 0x6 ;  /* 0x0000000405057211 */ /* 0x000fc800078f30ff */
[----:B------:R-:W-:-:S05]  /*0730*/  SHF.R.S32.HI R5, RZ, 0x6, R5 ;  /* 0x00000006ff057819 */ /* 0x000fca0000011405 */
[----:B-1----:R-:W-:-:S04]  /*0740*/  IMAD R4, R5, R12, RZ ;  /* 0x0000000c05047224 */ /* 0x002fc800078e02ff */
[----:B------:R-:W-:Y:S01]  /*0750*/  IMAD R4, R4, R13, RZ ;  /* 0x0000000d04047224 */ /* 0x000fe200078e02ff */
[----:B--2-4-:R-:W-:Y:S06]  /*0760*/  @!P0 BRA `(.L_x_10) ;  /* 0x00000054000c8947 */ /* 0x014fec0003800000 */
[----:B------:R-:W-:-:S13]  /*0770*/  ISETP.NE.AND P0, PT, R7, 0x1, PT ;  /* 0x000000010700780c */ /* 0x000fda0003f05270 */
[----:B------:R-:W-:Y:S05]  /*0780*/  @P0 EXIT ;  /* 0x000000000000094d */ /* 0x000fea0003800000 */
[----:B------:R-:W-:Y:S01]  /*0790*/  ISETP.GE.AND P0, PT, R4, 0x1, PT ;  /* 0x000000010400780c */ /* 0x000fe20003f06270 */
[----:B------:R-:W-:Y:S01]  /*07a0*/  UMOV UR4, URZ ;  /* 0x0000003f00047c82 */ /* 0x000fe20008000000 */
[----:B------:R-:W-:Y:S02]  /*07b0*/  CS2R R86, SRZ ;  /* 0x0000000000567805 */ /* 0x000fe4000001ff00 */
[----:B------:R-:W-:Y:S02]  /*07c0*/  CS2R R24, SRZ ;  /* 0x0000000000187805 */ /* 0x000fe4000001ff00 */
[----:B------:R-:W-:Y:S02]  /*07d0*/  CS2R R26, SRZ ;  /* 0x00000000001a7805 */ /* 0x000fe4000001ff00 */
[----:B------:R-:W-:Y:S02]  /*07e0*/  CS2R R28, SRZ ;  /* 0x00000000001c7805 */ /* 0x000fe4000001ff00 */
[----:B------:R-:W-:-:S02]  /*07f0*/  CS2R R30, SRZ ;  /* 0x00000000001e7805 */ /* 0x000fc4000001ff00 */
[----:B------:R-:W-:Y:S02]  /*0800*/  CS2R R32, SRZ ;  /* 0x0000000000207805 */ /* 0x000fe4000001ff00 */
        /* <DEDUP_REMOVED lines=25> */
[----:B------:R-:W-:Y:S01]  /*09a0*/  CS2R R84, SRZ ;  /* 0x0000000000547805 */ /* 0x000fe2000001ff00 */
[----:B------:R-:W-:Y:S06]  /*09b0*/  @!P0 BRA `(.L_x_11) ;  /* 0x0000000000a88947 */ /* 0x000fec0003800000 */
[----:B------:R-:W-:-:S04]  /*09c0*/  LOP3.LUT R5, R2, 0x1, RZ, 0xfc, !PT ;  /* 0x0000000102057812 */ /* 0x000fc800078efcff */
[----:B------:R-:W-:-:S13]  /*09d0*/  ISETP.NE.AND P0, PT, R5, 0x3, PT ;  /* 0x000000030500780c */ /* 0x000fda0003f05270 */
[----:B------:R-:W-:Y:S05]  /*09e0*/  @!P0 BRA `(.L_x_12) ;  /* 0x0000000000048947 */ /* 0x000fea0003800000 */
[----:B------:R-:W-:Y:S01]  /*09f0*/  BPT.TRAP 0x1 ;  /* 0x000000040000795c */ /* 0x000fe20000300000 */
.L_x_12:
[----:B------:R-:W0:Y:S01]  /*0a00*/  S2UR UR5, SR_CgaCtaId ;  /* 0x00000000000579c3 */ /* 0x000e220000008800 */
[----:B------:R-:W-:Y:S01]  /*0a10*/  SHF.L.U32 R5, RZ, 0x1f, RZ ;  /* 0x0000001fff057819 */ /* 0x000fe200000006ff */
[----:B------:R-:W-:Y:S02]  /*0a20*/  UMOV UR4, 0x400 ;  /* 0x0000040000047882 */ /* 0x000fe40000000000 */
[----:B0-----:R-:W-:-:S12]  /*0a30*/  ULEA UR4, UR5, UR4, 0x18 ;  /* 0x0000000405047291 */ /* 0x001fd8000f8ec03f */
.L_x_13:
[----:B0-----:R-:W-:-:S04]  /*0a40*/  IMAD.U32 R6, RZ, RZ, UR4 ;  /* 0x00000004ff067e24 */ /* 0x001fc8000f8e00ff */
[----:B------:R0:W1:Y:S03]  /*0a50*/  SYNCS.PHASECHK.TRANS64.TRYWAIT P0, [R6+URZ+0x36000], R5 ;  /* 0x03600005060075a7 */ /* 0x000066000800017f */
[----:B-1----:R-:W-:Y:S05]  /*0a60*/  @!P0 NANOSLEEP.SYNCS 0x989680 ;  /* 0x009896800000895d */ /* 0x002fea0003900000 */
[----:B------:R-:W1:Y:S02]  /*0a70*/  @!P0 SYNCS.PHASECHK.TRANS64 P0, [R6+URZ+0x36000], R5 ;  /* 0x03600005060085a7 */ /* 0x000e64000800007f */
[----:B-1----:R-:W-:Y:S05]  /*0a80*/  @!P0 BRA `(.L_x_13) ;  /* 0xfffffffc00ec8947 */ /* 0x002fea000383ffff */
[----:B------:R-:W-:Y:S01]  /*0a90*/  UIADD3 UR5, UR4, 0x12000, URZ ;  /* 0x0001200004057890 */ /* 0x000fe2000fffe03f */
[----:B------:R-:W-:Y:S01]  /*0aa0*/  WARPGROUP.ARRIVE ;  /* 0x00000000000079c5 */ /* 0x000fe20000000000 */
[----:B------:R-:W-:Y:S02]  /*0ab0*/  USHF.R.U32.HI UR4, URZ, 0x4, UR4 ;  /* 0x000000043f047899 */ /* 0x000fe40008011604 */
[----:B------:R-:W-:Y:S02]  /*0ac0*/  USHF.R.U32.HI UR5, URZ, 0x4, UR5 ;  /* 0x000000043f057899 */ /* 0x000fe40008011605 */
[----:B------:R-:W-:Y:S02]  /*0ad0*/  ULOP3.LUT UR4, UR4, 0x3fff, URZ, 0xc0, !UPT ;  /* 0x00003fff04047892 */ /* 0x000fe4000f8ec03f */
[----:B------:R-:W-:Y:S02]  /*0ae0*/  ULOP3.LUT UR5, UR5, 0x3fff, URZ, 0xc0, !UPT ;  /* 0x00003fff05057892 */ /* 0x000fe4000f8ec03f */
[----:B------:R-:W-:-:S02]  /*0af0*/  ULOP3.LUT UR9, UR4, 0x10000, URZ, 0xfc, !UPT ;  /* 0x0001000004097892 */ /* 0x000fc4000f8efc3f */
[----:B------:R-:W-:Y:S01]  /*0b00*/  ULOP3.LUT UR8, UR5, 0x10000, URZ, 0xfc, !UPT ;  /* 0x0001000005087892 */ /* 0x000fe2000f8efc3f */
[----:B------:R-:W-:Y:S02]  /*0b10*/  UMOV UR7, 0x40000040 ;  /* 0x4000004000077882 */ /* 0x000fe40000000000 */
[----:B------:R-:W-:Y:S02]  /*0b20*/  UMOV UR5, 0x40000040 ;  /* 0x4000004000057882 */ /* 0x000fe40000000000 */
[----:B------:R-:W-:Y:S02]  /*0b30*/  UMOV UR4, UR9 ;  /* 0x0000000900047c82 */ /* 0x000fe40008000000 */
[----:B------:R-:W-:Y:S02]  /*0b40*/  UMOV UR6, UR8 ;  /* 0x0000000800067c82 */ /* 0x000fe40008000000 */
[----:B------:R-:W-:Y:S01]  /*0b50*/  HGMMA.64x128x16.F32 R24, gdesc[UR4], RZ, !UPT ;  /* 0x01e00000041879f0 */ /* 0x000fe2000c7008ff */
[----:B------:R-:W-:-:S02]  /*0b60*/  UIADD3 UR4, UR9, 0x2, URZ ;  /* 0x0000000209047890 */ /* 0x000fc4000fffe03f */
[----:B------:R-:W-:Y:S01]  /*0b70*/  UIADD3 UR6, UR8, 0x2, URZ ;  /* 0x0000000208067890 */ /* 0x000fe2000fffe03f */
[----:B------:R-:W-:Y:S01]  /*0b80*/  UMOV UR5, 0x40000040 ;  /* 0x4000004000057882 */ /* 0x000fe20000000000 */
[----:B------:R-:W-:-:S07]  /*0b90*/  UMOV UR7, 0x40000040 ;  /* 0x4000004000077882 */ /* 0x000fce0000000000 */
[----:B------:R-:W-:Y:S01]  /*0ba0*/  HGMMA.64x128x16.F32 R24, gdesc[UR4], R24 ;  /* 0x01e00000041879f0 */ /* 0x000fe20008700818 */
[----:B------:R-:W-:Y:S02]  /*0bb0*/  UIADD3 UR4, UR9, 0x4, URZ ;  /* 0x0000000409047890 */ /* 0x000fe4000fffe03f */
        /* <DEDUP_REMOVED lines=8> */
[----:B------:R-:W-:Y:S01]  /*0c40*/  HGMMA.64x128x16.F32 R24, gdesc[UR4], R24, gsb0 ;  /* 0x01e00000041879f0 */ /* 0x000fe20008000818 */
[----:B------:R-:W-:-:S05]  /*0c50*/  UMOV UR4, 0x1 ;  /* 0x0000000100047882 */ /* 0x000fca0000000000 */
.L_x_11:
[----:B0-----:R-:W-:-:S05]  /*0c60*/  VIMNMX R5, R4, 0x1, PT ;  /* 0x0000000104057848 */ /* 0x001fca0003fe0100 */
[----:B------:R-:W-:-:S05]  /*0c70*/  IMAD.IADD R6, R4, 0x1, -R5 ;  /* 0x0000000104067824 */ /* 0x000fca00078e0a05 */
[----:B------:R-:W-:-:S13]  /*0c80*/  ISETP.GE.AND P0, PT, R6, 0x1, PT ;  /* 0x000000010600780c */ /* 0x000fda0003f06270 */
[----:B------:R-:W-:Y:S05]  /*0c90*/  @!P0 BRA `(.L_x_14) ;  /* 0x0000000400188947 */ /* 0x000fea0003800000 */
[----:B------:R-:W0:Y:S01]  /*0ca0*/  S2UR UR6, SR_CgaCtaId ;  /* 0x00000000000679c3 */ /* 0x000e220000008800 */
[----:B------:R-:W-:Y:S01]  /*0cb0*/  UMOV UR5, 0x400 ;  /* 0x0000040000057882 */ /* 0x000fe20000000000 */
[----:B------:R-:W-:Y:S01]  /*0cc0*/  LOP3.LUT R10, R2, 0x1, RZ, 0xfc, !PT ;  /* 0x00000001020a7812 */ /* 0x000fe200078efcff */
[----:B------:R-:W-:Y:S01]  /*0cd0*/  IMAD.MOV.U32 R9, RZ, RZ, RZ ;  /* 0x000000ffff097224 */ /* 0x000fe200078e00ff */
[----:B------:R-:W-:Y:S01]  /*0ce0*/  UISETP.NE.U32.AND UP0, UPT, UR4, URZ, UPT ;  /* 0x0000003f0400728c */ /* 0x000fe2000bf05070 */
[----:B------:R-:W-:Y:S01]  /*0cf0*/  IMAD.MOV.U32 R5, RZ, RZ, R6 ;  /* 0x000000ffff057224 */ /* 0x000fe200078e0006 */
[----:B0-----:R-:W-:-:S04]  /*0d00*/  ULEA UR14, UR6, UR5, 0x18 ;  /* 0x00000005060e7291 */ /* 0x001fc8000f8ec03f */
[----:B------:R-:W-:Y:S02]  /*0d10*/  UIADD3 UR6, UR14, 0x12000, URZ ;  /* 0x000120000e067890 */ /* 0x000fe4000fffe03f */
[----:B------:R-:W-:Y:S02]  /*0d20*/  USHF.R.U32.HI UR5, URZ, 0x4, UR14 ;  /* 0x000000043f057899 */ /* 0x000fe4000801160e */
[----:B------:R-:W-:Y:S02]  /*0d30*/  USHF.R.U32.HI UR6, URZ, 0x4, UR6 ;  /* 0x000000043f067899 */ /* 0x000fe40008011606 */
[----:B------:R-:W-:Y:S02]  /*0d40*/  ULOP3.LUT UR5, UR5, 0x3fff, URZ, 0xc0, !UPT ;  /* 0x00003fff05057892 */ /* 0x000fe4000f8ec03f */
[----:B------:R-:W-:Y:S02]  /*0d50*/  ULOP3.LUT UR6, UR6, 0x3fff, URZ, 0xc0, !UPT ;  /* 0x00003fff06067892 */ /* 0x000fe4000f8ec03f */
[----:B------:R-:W-:-:S02]  /*0d60*/  ULOP3.LUT UR15, UR5, 0x10000, URZ, 0xfc, !UPT ;  /* 0x00010000050f7892 */ /* 0x000fc4000f8efc3f */
[----:B------:R-:W-:Y:S01]  /*0d70*/  ULOP3.LUT UR16, UR6, 0x10000, URZ, 0xfc, !UPT ;  /* 0x0001000006107892 */ /* 0x000fe2000f8efc3f */
[----:B------:R-:W-:-:S11]  /*0d80*/  UMOV UR5, URZ ;  /* 0x0000003f00057c82 */ /* 0x000fd60008000000 */
.L_x_19:
[----:B------:R-:W-:-:S13]  /*0d90*/  ISETP.NE.AND P1, PT, R10, 0x3, PT ;  /* 0x000000030a00780c */ /* 0x000fda0003f25270 */
[----:B0-----:R-:W-:Y:S05]  /*0da0*/  @!P1 BRA `(.L_x_15) ;  /* 0x0000000000049947 */ /* 0x001fea0003800000 */
[----:B------:R-:W-:Y:S01]  /*0db0*/  BPT.TRAP 0x1 ;  /* 0x000000040000795c */ /* 0x000fe20000300000 */
.L_x_15:
[----:B------:R-:W-:Y:S01]  /*0dc0*/  SHF.L.U32 R7, R9, 0x1f, RZ ;  /* 0x0000001f09077819 */ /* 0x000fe200000006ff */
[----:B------:R-:W-:-:S12]  /*0dd0*/  ULEA UR6, UR4, UR14, 0x3 ;  /* 0x0000000e04067291 */ /* 0x000fd8000f8e183f */
.L_x_16:
[----:B0-----:R-:W-:-:S04]  /*0de0*/  IMAD.U32 R8, RZ, RZ, UR6 ;  /* 0x00000006ff087e24 */ /* 0x001fc8000f8e00ff */
[----:B------:R0:W1:Y:S03]  /*0df0*/  SYNCS.PHASECHK.TRANS64.TRYWAIT P0, [R8+URZ+0x36000], R7 ;  /* 0x03600007080075a7 */ /* 0x000066000800017f */
[----:B-1----:R-:W-:Y:S05]  /*0e00*/  @!P0 NANOSLEEP.SYNCS 0x989680 ;  /* 0x009896800000895d */ /* 0x002fea0003900000 */
[----:B------:R-:W1:Y:S02]  /*0e10*/  @!P0 SYNCS.PHASECHK.TRANS64 P0, [R8+URZ+0x36000], R7 ;  /* 0x03600007080085a7 */ /* 0x000e64000800007f */
[----:B-1----:R-:W-:Y:S05]  /*0e20*/  @!P0 BRA `(.L_x_16) ;  /* 0xfffffffc00ec8947 */ /* 0x002fea000383ffff */
[----:B------:R-:W-:Y:S01]  /*0e30*/  ULEA UR6, UR4, UR15, 0x9 ;  /* 0x0000000f04067291 */ /* 0x000fe2000f8e483f */
[----:B------:R-:W-:Y:S01]  /*0e40*/  WARPGROUP.ARRIVE ;  /* 0x00000000000079c5 */ /* 0x000fe20000000000 */
[----:B------:R-:W-:Y:S01]  /*0e50*/  ULEA UR7, UR4, UR16, 0xa ;  /* 0x0000001004077291 */ /* 0x000fe2000f8e503f */
[----:B------:R-:W-:Y:S01]  /*0e60*/  UMOV UR9, 0x40000040 ;  /* 0x4000004000097882 */ /* 0x000fe20000000000 */
[----:B------:R-:W-:-:S03]  /*0e70*/  UMOV UR11, 0x40000040 ;  /* 0x40000040000b7882 */ /* 0x000fc60000000000 */
[----:B------:R-:W-:Y:S02]  /*0e80*/  UMOV UR8, UR6 ;  /* 0x0000000600087c82 */ /* 0x000fe40008000000 */
[----:B------:R-:W-:Y:S02]  /*0e90*/  UMOV UR10, UR7 ;  /* 0x00000007000a7c82 */ /* 0x000fe40008000000 */
[----:B------:R-:W-:Y:S01]  /*0ea0*/  HGMMA.64x128x16.F32 R24, gdesc[UR8], R24, UP0 ;  /* 0x01e00000081879f0 */ /* 0x000fe2000bf00818 */
        /* <DEDUP_REMOVED lines=14> */
[----:B------:R-:W-:Y:S03]  /*0f90*/  HGMMA.64x128x16.F32 R24, gdesc[UR8], R24, gsb0 ;  /* 0x01e00000081879f0 */ /* 0x000fe60008000818 */
[----:B------:R-:W-:Y:S02]  /*0fa0*/  WARPGROUP.DEPBAR.LE gsb0, 0x1 ;  /* 0x00008000000079c5 */ /* 0x000fe40000010100 */
[----:B------:R-:W-:Y:S05]  /*0fb0*/  @!P1 BRA `(.L_x_17) ;  /* 0x0000000000049947 */ /* 0x000fea0003800000 */
[----:B------:R-:W-:Y:S01]  /*0fc0*/  BPT.TRAP 0x1 ;  /* 0x000000040000795c */ /* 0x000fe20000300000 */
.L_x_17:
[----:B------:R-:W-:Y:S01]  /*0fd0*/  ULEA UR6, UR5, UR14, 0x3 ;  /* 0x0000000e05067291 */ /* 0x000fe2000f8e183f */
[----:B------:R-:W-:-:S03]  /*0fe0*/  ISETP.GT.U32.AND P0, PT, R2, 0x1, PT ;  /* 0x000000010200780c */ /* 0x000fc60003f04070 */
[----:B------:R-:W-:-:S04]  /*0ff0*/  UIADD3 UR6, UR6, 0x36048, URZ ;  /* 0x0003604806067890 */ /* 0x000fc8000fffe03f */
[----:B------:R-:W-:-:S09]  /*1000*/  UPRMT UR6, URZ, 0x654, UR6 ;  /* 0x000006543f067896 */ /* 0x000fd20008000006 */
[----:B------:R-:W-:Y:S01]  /*1010*/  SYNCS.ARRIVE.TRANS64.RED.A1T0 RZ, [UR6], RZ ;  /* 0x000000ffffff79a7 */ /* 0x000fe20008100406 */
[----:B------:R-:W-:Y:S05]  /*1020*/  @P0 BRA `(.L_x_18) ;  /* 0x0000000000040947 */ /* 0x000fea0003800000 */
[----:B------:R-:W-:Y:S01]  /*1030*/  BPT.TRAP 0x1 ;  /* 0x000000040000795c */ /* 0x000fe20000300000 */
.L_x_18:
[----:B------:R-:W-:Y:S01]  /*1040*/  UIADD3 UR4, UR4, 0x1, URZ ;  /* 0x0000000104047890 */ /* 0x000fe2000fffe03f */
[C---:B------:R-:W-:Y:S01]  /*1050*/  ISETP.GT.AND P0, PT, R5.reuse, 0x1, PT ;  /* 0x000000010500780c */ /* 0x040fe20003f04270 */
[----:B------:R-:W-:Y:S01]  /*1060*/  UIADD3 UR5, UR5, 0x1, URZ ;  /* 0x0000000105057890 */ /* 0x000fe2000fffe03f */
[----:B------:R-:W-:Y:S01]  /*1070*/  VIADD R5, R5, 0xffffffff ;  /* 0xffffffff05057836 */ /* 0x000fe20000000000 */
[----:B------:R-:W-:Y:S02]  /*1080*/  UISETP.NE.AND UP0, UPT, UR4, 0x9, UPT ;  /* 0x000000090400788c */ /* 0x000fe4000bf05270 */
[----:B------:R-:W-:Y:S02]  /*1090*/  UISETP.NE.AND UP1, UPT, UR5, 0x9, UPT ;  /* 0x000000090500788c */ /* 0x000fe4000bf25270 */
[----:B------:R-:W-:Y:S02]  /*10a0*/  USEL UR6, URZ, 0x1, UP0 ;  /* 0x000000013f067887 */ /* 0x000fe40008000000 */
[----:B------:R-:W-:-:S02]  /*10b0*/  USEL UR4, UR4, URZ, UP0 ;  /* 0x0000003f04047287 */ /* 0x000fc40008000000 */
[----:B------:R-:W-:Y:S02]  /*10c0*/  USEL UR5, UR5, URZ, UP1 ;  /* 0x0000003f05057287 */ /* 0x000fe40008800000 */
[----:B------:R-:W-:Y:S01]  /*10d0*/  UPLOP3.LUT UP0, UPT, UPT, UPT, UPT, 0x80, 0x0 ;  /* 0x000000000000789c */ /* 0x000fe20003f0f070 */
[----:B------:R-:W-:Y:S01]  /*10e0*/  LOP3.LUT R9, R9, UR6, RZ, 0x3c, !PT ;  /* 0x0000000609097c12 */ /* 0x000fe2000f8e3cff */
[----:B------:R-:W-:Y:S09]  /*10f0*/  @P0 BRA `(.L_x_19) ;  /* 0xfffffffc00240947 */ /* 0x000ff2000383ffff */
.L_x_14:
[----:B------:R-:W-:Y:S01]  /*1100*/  ISETP.GE.AND P0, PT, R4, 0x1, PT ;  /* 0x000000010400780c */ /* 0x000fe20003f06270 */
[----:B------:R-:W-:-:S12]  /*1110*/  WARPGROUP.DEPBAR.LE gsb0, 0x0 ;  /* 0x00008000000079c5 */ /* 0x000fd80000010000 */
[----:B------:R-:W-:Y:S05]  /*1120*/  @!P0 BRA `(.L_x_20) ;  /* 0x0000000000448947 */ /* 0x000fea0003800000 */
[----:B------:R-:W-:-:S04]  /*1130*/  LOP3.LUT R4, R2, 0x1, RZ, 0xfc, !PT ;  /* 0x0000000102047812 */ /* 0x000fc800078efcff */
[----:B------:R-:W-:-:S13]  /*1140*/  ISETP.NE.AND P0, PT, R4, 0x3, PT ;  /* 0x000000030400780c */ /* 0x000fda0003f05270 */
[----:B------:R-:W-:Y:S05]  /*1150*/  @!P0 BRA `(.L_x_21) ;  /* 0x0000000000048947 */ /* 0x000fea0003800000 */
[----:B------:R-:W-:Y:S01]  /*1160*/  BPT.TRAP 0x1 ;  /* 0x000000040000795c */ /* 0x000fe20000300000 */
.L_x_21:
[----:B0-----:R-:W0:Y:S01]  /*1170*/  S2R R7, SR_CgaCtaId ;  /* 0x0000000000077919 */ /* 0x001e220000008800 */
[----:B------:R-:W-:Y:S01]  /*1180*/  IMAD.WIDE.U32 R4, R6, 0x38e38e39, RZ ;  /* 0x38e38e3906047825 */ /* 0x000fe200078e00ff */
[----:B------:R-:W-:Y:S02]  /*1190*/  MOV R4, 0x400 ;  /* 0x0000040000047802 */ /* 0x000fe40000000f00 */
[----:B------:R-:W-:Y:S02]  /*11a0*/  ISETP.GT.U32.AND P0, PT, R2, 0x1, PT ;  /* 0x000000010200780c */ /* 0x000fe40003f04070 */
[----:B------:R-:W-:-:S05]  /*11b0*/  SHF.R.U32.HI R5, RZ, 0x1, R5 ;  /* 0x00000001ff057819 */ /* 0x000fca0000011605 */
[----:B------:R-:W-:Y:S01]  /*11c0*/  IMAD R6, R5, -0x9, R6 ;  /* 0xfffffff705067824 */ /* 0x000fe200078e0206 */
[----:B0-----:R-:W-:-:S05]  /*11d0*/  LEA R7, R7, R4, 0x18 ;  /* 0x0000000407077211 */ /* 0x001fca00078ec0ff */
[----:B------:R-:W-:-:S04]  /*11e0*/  IMAD R6, R6, 0x8, R7 ;  /* 0x0000000806067824 */ /* 0x000fc800078e0207 */
[----:B------:R-:W-:-:S05]  /*11f0*/  VIADD R6, R6, 0x36048 ;  /* 0x0003604806067836 */ /* 0x000fca0000000000 */
[----:B------:R-:W-:-:S04]  /*1200*/  PRMT R6, RZ, 0x654, R6 ;  /* 0x00000654ff067816 */ /* 0x000fc80000000006 */
[----:B------:R1:W-:Y:S01]  /*1210*/  SYNCS.ARRIVE.TRANS64.RED.A1T0 RZ, [R6+URZ], RZ ;  /* 0x000000ff06ff79a7 */ /* 0x0003e2000810043f */
[----:B------:R-:W-:Y:S05]  /*1220*/  @P0 BRA `(.L_x_20) ;  /* 0x0000000000040947 */ /* 0x000fea0003800000 */
[----:B------:R-:W-:Y:S01]  /*1230*/  BPT.TRAP 0x1 ;  /* 0x000000040000795c */ /* 0x000fe20000300000 */
.L_x_20:
[----:B------:R-:W2:Y:S01]  /*1240*/  S2R R5, SR_TID.X ;  /* 0x0000000000057919 */ /* 0x000ea20000002100 */
[----:B------:R-:W-:Y:S01]  /*1250*/  ULDC.64 UR4, c[0x0][0x280] ;  /* 0x0000a00000047ab9 */ /* 0x000fe20000000a00 */
[----:B------:R-:W4:Y:S01]  /*1260*/  S2R R4, SR_CTAID.Y ;  /* 0x0000000000047919 */ /* 0x000f220000002600 */
[----:B------:R-:W0:Y:S01]  /*1270*/  S2R R15, SR_CTAID.X ;  /* 0x00000000000f7919 */ /* 0x000e220000002500 */
[----:B--2---:R-:W-:-:S04]  /*1280*/  SHF.R.S32.HI R2, RZ, 0x1f, R5 ;  /* 0x0000001fff027819 */ /* 0x004fc80000011405 */
[----:B------:R-:W-:Y:S01]  /*1290*/  LEA.HI R2, R2, R5, RZ, 0x7 ;  /* 0x0000000502027211 */ /* 0x000fe200078f38ff */
[----:B----4-:R-:W-:-:S03]  /*12a0*/  IMAD.SHL.U32 R4, R4, 0x80, RZ ;  /* 0x0000008004047824 */ /* 0x010fc600078e00ff */
[----:B------:R-:W-:Y:S01]  /*12b0*/  LOP3.LUT R2, R2, 0xffffff80, RZ, 0xc0, !PT ;  /* 0xffffff8002027812 */ /* 0x000fe200078ec0ff */
[----:B0-----:R-:W-:Y:S01]  /*12c0*/  IMAD.SHL.U32 R8, R15, 0x40, RZ ;  /* 0x000000400f087824 */ /* 0x001fe200078e00ff */
[----:B------:R-:W-:-:S03]  /*12d0*/  ISETP.GE.AND P0, PT, R4, UR5, PT ;  /* 0x0000000504007c0c */ /* 0x000fc6000bf06270 */
[----:B------:R-:W-:Y:S01]  /*12e0*/  IMAD.IADD R2, R5, 0x1, -R2 ;  /* 0x0000000105027824 */ /* 0x000fe200078e0a02 */
[----:B------:R-:W-:-:S04]  /*12f0*/  ISETP.GE.OR P0, PT, R8, UR4, P0 ;  /* 0x0000000408007c0c */ /* 0x000fc80008706670 */
[----:B------:R-:W-:-:S04]  /*1300*/  SHF.R.S32.HI R5, RZ, 0x1f, R2 ;  /* 0x0000001fff057819 */ /* 0x000fc80000011402 */
[----:B-1----:R-:W-:-:S04]  /*1310*/  LEA.HI R6, R5, R2, RZ, 0x2 ;  /* 0x0000000205067211 */ /* 0x002fc800078f10ff */
[--C-:B------:R-:W-:Y:S02]  /*1320*/  SHF.R.S32.HI R10, RZ, 0x2, R6.reuse ;  /* 0x00000002ff0a7819 */ /* 0x100fe40000011406 */
[----:B------:R-:W-:-:S04]  /*1330*/  SHF.R.S32.HI R7, RZ, 0x1f, R6 ;  /* 0x0000001fff077819 */ /* 0x000fc80000011406 */
[----:B------:R-:W-:-:S04]  /*1340*/  LEA.HI R7, R7, R10, RZ, 0x3 ;  /* 0x0000000a07077211 */ /* 0x000fc800078f18ff */
[----:B------:R-:W-:Y:S01]  /*1350*/  LOP3.LUT R11, R7, 0xfffffff8, RZ, 0xc0, !PT ;  /* 0xfffffff8070b7812 */ /* 0x000fe200078ec0ff */
[----:B------:R-:W-:Y:S06]  /*1360*/  @P0 EXIT ;  /* 0x000000000000094d */ /* 0x000fec0003800000 */
[----:B------:R-:W0:Y:S01]  /*1370*/  LDC.64 R16, c[0x0][0x5d0] ;  /* 0x00017400ff107b82 */ /* 0x000e220000000a00 */
[----:B------:R-:W-:Y:S01]  /*1380*/  IMAD.IADD R10, R10, 0x1, -R11 ;  /* 0x000000010a0a7824 */ /* 0x000fe200078e0a0b */
[----:B------:R-:W-:Y:S02]  /*1390*/  LOP3.LUT R7, R6, 0x7ffffffc, RZ, 0xc0, !PT ;  /* 0x7ffffffc06077812 */ /* 0x000fe400078ec0ff */
[----:B------:R-:W-:Y:S02]  /*13a0*/  LEA.HI R5, R5, R2, RZ, 0x5 ;  /* 0x0000000205057211 */ /* 0x000fe400078f28ff */
[----:B------:R-:W-:Y:S01]  /*13b0*/  SHF.R.S32.HI R11, RZ, 0x1f, R10 ;  /* 0x0000001fff0b7819 */ /* 0x000fe2000001140a */
[----:B------:R-:W-:Y:S01]  /*13c0*/  IMAD.IADD R7, R2, 0x1, -R7 ;  /* 0x0000000102077824 */ /* 0x000fe200078e0a07 */
[----:B------:R-:W-:Y:S02]  /*13d0*/  SHF.R.S32.HI R5, RZ, 0x5, R5 ;  /* 0x00000005ff057819 */ /* 0x000fe40000011405 */
[----:B---3-5:R-:W-:Y:S01]  /*13e0*/  FSETP.NEU.AND P1, PT, R3, RZ, PT ;  /* 0x000000ff0300720b */ /* 0x028fe20003f2d000 */
[----:B------:R-:W-:-:S02]  /*13f0*/  IMAD.SHL.U32 R7, R7, 0x2, RZ ;  /* 0x0000000207077824 */ /* 0x000fc400078e00ff */
[----:B------:R-:W-:-:S03]  /*1400*/  IMAD.WIDE R14, R15, 0x40, R10 ;  /* 0x000000400f0e7825 */ /* 0x000fc600078e020a */
[----:B------:R-:W-:Y:S01]  /*1410*/  SHF.R.S32.HI R9, RZ, 0x1f, R7 ;  /* 0x0000001fff097819 */ /* 0x000fe20000011407 */
[C---:B------:R-:W-:Y:S01]  /*1420*/  IMAD R11, R5.reuse, -0x10, -R8 ;  /* 0xfffffff0050b7824 */ /* 0x040fe200078e0a08 */
[C---:B------:R-:W-:Y:S01]  /*1430*/  IADD3 R8, P0, R4.reuse, R7, RZ ;  /* 0x0000000704087210 */ /* 0x040fe20007f1e0ff */
[----:B------:R-:W-:Y:S01]  /*1440*/  IMAD.WIDE R14, R5, 0x10, R14 ;  /* 0x00000010050e7825 */ /* 0x000fe200078e020e */
[----:B------:R-:W-:Y:S02]  /*1450*/  IADD3 R2, -R7, UR5, -R4 ;  /* 0x0000000507027c10 */ /* 0x000fe4000fffe904 */
[----:B------:R-:W-:Y:S01]  /*1460*/  LEA.HI.X.SX32 R9, R4, R9, 0x1, P0 ;  /* 0x0000000904097211 */ /* 0x000fe200000f0eff */
[-C--:B0-----:R-:W-:Y:S01]  /*1470*/  IMAD R4, R15, R16.reuse, RZ ;  /* 0x000000100f047224 */ /* 0x081fe200078e02ff */
[----:B------:R-:W-:Y:S02]  /*1480*/  IADD3 R10, R11, UR4, -R10 ;  /* 0x000000040b0a7c10 */ /* 0x000fe4000fffe80a */
[----:B------:R-:W-:Y:S01]  /*1490*/  ISETP.GT.AND P0, PT, R2, RZ, PT ;  /* 0x000000ff0200720c */ /* 0x000fe20003f04270 */
[----:B------:R-:W-:Y:S01]  /*14a0*/  IMAD.WIDE.U32 R12, R14, R16, R8 ;  /* 0x000000100e0c7225 */ /* 0x000fe200078e0008 */
[----:B------:R-:W-:-:S02]  /*14b0*/  SHF.L.U64.HI R11, R16, 0x3, R17 ;  /* 0x00000003100b7819 */ /* 0x000fc40000010211 */
[----:B------:R-:W-:Y:S01]  /*14c0*/  ISETP.GT.AND P2, PT, R10, RZ, P0 ;  /* 0x000000ff0a00720c */ /* 0x000fe20000744270 */
[----:B------:R-:W-:Y:S02]  /*14d0*/  IMAD R7, R14, R17, R4 ;  /* 0x000000110e077224 */ /* 0x000fe400078e0204 */
[----:B------:R-:W-:Y:S02]  /*14e0*/  IMAD.SHL.U32 R16, R16, 0x8, RZ ;  /* 0x0000000810107824 */ /* 0x000fe400078e00ff */
[----:B------:R-:W-:Y:S01]  /*14f0*/  IMAD.IADD R7, R13, 0x1, R7 ;  /* 0x000000010d077824 */ /* 0x000fe200078e0207 */
[----:B------:R-:W-:Y:S07]  /*1500*/  @!P1 BRA `(.L_x_22) ;  /* 0x0000002c00fc9947 */ /* 0x000fee0003800000 */
[----:B------:R-:W-:Y:S01]  /*1510*/  ULDC.64 UR6, c[0x0][0x5b0] ;  /* 0x00016c0000067ab9 */ /* 0x000fe20000000a00 */
[----:B------:R-:W-:Y:S01]  /*1520*/  ULDC.64 UR8, c[0x0][0x5a8] ;  /* 0x00016a0000087ab9 */ /* 0x000fe20000000a00 */
[----:B------:R-:W-:Y:S01]  /*1530*/  IMAD R13, R15, UR6, RZ ;  /* 0x000000060f0d7c24 */ /* 0x000fe2000f8e02ff */
[----:B------:R-:W-:Y:S01]  /*1540*/  ULDC.64 UR4, c[0x0][0x5c8] ;  /* 0x0001720000047ab9 */ /* 0x000fe20000000a00 */
[----:B------:R-:W-:-:S04]  /*1550*/  IMAD.WIDE.U32 R18, R14, UR6, R8 ;  /* 0x000000060e127c25 */ /* 0x000fc8000f8e0008 */
[----:B------:R-:W-:Y:S01]  /*1560*/  IMAD R13, R14, UR7, R13 ;  /* 0x000000070e0d7c24 */ /* 0x000fe2000f8e020d */
[----:B------:R-:W-:-:S03]  /*1570*/  LEA R4, P1, R18, UR8, 0x1 ;  /* 0x0000000812047c11 */ /* 0x000fc6000f8208ff */
[----:B------:R-:W-:-:S05]  /*1580*/  IMAD.IADD R5, R19, 0x1, R13 ;  /* 0x0000000113057824 */ /* 0x000fca00078e020d */
[----:B------:R-:W-:-:S05]  /*1590*/  LEA.HI.X R5, R18, UR9, R5, 0x1, P1 ;  /* 0x0000000912057c11 */ /* 0x000fca00088f0c05 */
[----:B------:R-:W2:Y:S01]  /*15a0*/  @P2 LDG.E.LTC128B.U16 R17, desc[UR12][R4.64] ;  /* 0x0000000c04112981 */ /* 0x000ea2000c1e1520 */
[----:B------:R-:W-:Y:S01]  /*15b0*/  ISETP.GT.AND P1, PT, R2, 0x1, PT ;  /* 0x000000010200780c */ /* 0x000fe20003f24270 */
[----:B------:R-:W-:Y:S03]  /*15c0*/  BSSY B0, `(.L_x_23) ;  /* 0x000000b000007945 */ /* 0x000fe60003800000 */
[----:B------:R-:W-:Y:S01]  /*15d0*/  ISETP.GT.AND P3, PT, R10, RZ, P1 ;  /* 0x000000ff0a00720c */ /* 0x000fe20000f64270 */
[----:B--2---:R-:W-:-:S05]  /*15e0*/  HADD2.F32 R6, -RZ, R17.H0_H0 ;  /* 0x20000011ff067230 */ /* 0x004fca0000004100 */
[----:B------:R-:W-:Y:S01]  /*15f0*/  FMUL R19, R6, R3 ;  /* 0x0000000306137220 */ /* 0x000fe20000400000 */
[----:B------:R-:W-:-:S03]  /*1600*/  LEA R6, P4, R12, UR4, 0x1 ;  /* 0x000000040c067c11 */ /* 0x000fc6000f8808ff */
[----:B------:R-:W-:Y:S01]  /*1610*/  FFMA R19, R24, R0, R19 ;  /* 0x0000000018137223 */ /* 0x000fe20000000013 */
[----:B------:R-:W-:-:S04]  /*1620*/  LEA.HI.X R7, R12, UR5, R7, 0x1, P4 ;  /* 0x000000050c077c11 */ /* 0x000fc8000a0f0c07 */
[----:B------:R-:W-:-:S05]  /*1630*/  F2FP.F16.F32.PACK_AB R19, RZ, R19 ;  /* 0x00000013ff13723e */ /* 0x000fca00000000ff */
[----:B------:R0:W-:Y:S01]  /*1640*/  @P2 STG.E.U16 desc[UR12][R6.64], R19 ;  /* 0x0000001306002986 */ /* 0x0001e2000c10150c */
[----:B------:R-:W-:Y:S05]  /*1650*/  @!P3 BRA `(.L_x_24) ;  /* 0x000000000004b947 */ /* 0x000fea0003800000 */
[----:B------:R1:W5:Y:S02]  /*1660*/  LDG.E.LTC128B.U16 R17, desc[UR12][R4.64+0x2] ;  /* 0x0000020c04117981 */ /* 0x000364000c1e1520 */
.L_x_24:
[----:B------:R-:W-:Y:S05]  /*1670*/  BSYNC B0 ;  /* 0x0000000000007941 */ /* 0x000fea0003800000 */
.L_x_23:
[----:B------:R-:W-:Y:S01]  /*1680*/  USHF.L.U32 UR5, UR6, 0x3, URZ ;  /* 0x0000000306057899 */ /* 0x000fe2000800063f */
[----:B-----5:R-:W-:Y:S01]  /*1690*/  HADD2.F32 R12, -RZ, R17.H0_H0 ;  /* 0x20000011ff0c7230 */ /* 0x020fe20000004100 */
[----:B------:R-:W-:Y:S01]  /*16a0*/  USHF.L.U64.HI UR4, UR6, 0x3, UR7 ;  /* 0x0000000306047899 */ /* 0x000fe20008010207 */
[----:B------:R-:W-:-:S03]  /*16b0*/  ISETP.GT.AND P0, PT, R10, 0x8, P0 ;  /* 0x000000080a00780c */ /* 0x000fc60000704270 */
[----:B------:R-:W-:Y:S02]  /*16c0*/  IMAD.U32 R18, RZ, RZ, UR5 ;  /* 0x00000005ff127e24 */ /* 0x000fe4000f8e00ff */
[----:B------:R-:W-:Y:S01]  /*16d0*/  FMUL R12, R12, R3 ;  /* 0x000000030c0c7220 */ /* 0x000fe20000400000 */
[----:B0-----:R-:W-:-:S03]  /*16e0*/  IMAD.U32 R19, RZ, RZ, UR4 ;  /* 0x00000004ff137e24 */ /* 0x001fc6000f8e00ff */
[----:B------:R-:W-:Y:S01]  /*16f0*/  FFMA R12, R25, R0, R12 ;  /* 0x00000000190c7223 */ /* 0x000fe2000000000c */
[----:B------:R-:W-:-:S04]  /*1700*/  IMAD.WIDE.U32 R18, R14, UR6, R18 ;  /* 0x000000060e127c25 */ /* 0x000fc8000f8e0012 */
[----:B------:R-:W-:Y:S02]  /*1710*/  F2FP.F16.F32.PACK_AB R12, RZ, R12 ;  /* 0x0000000cff0c723e */ /* 0x000fe400000000ff */
[----:B------:R-:W-:Y:S02]  /*1720*/  IADD3 R14, P2, R8, R18, RZ ;  /* 0x00000012080e7210 */ /* 0x000fe40007f5e0ff */
[----:B------:R-:W-:Y:S02]  /*1730*/  PRMT R15, R12, 0x7610, R15 ;  /* 0x000076100c0f7816 */ /* 0x000fe4000000000f */
[----:B------:R-:W-:Y:S02]  /*1740*/  IADD3.X R9, R9, R13, R19, P2, !PT ;  /* 0x0000000d09097210 */ /* 0x000fe400017fe413 */
[C---:B------:R-:W-:Y:S01]  /*1750*/  LEA R8, P2, R14.reuse, UR8, 0x1 ;  /* 0x000000080e087c11 */ /* 0x040fe2000f8408ff */
[----:B------:R0:W-:Y:S03]  /*1760*/  @P3 STG.E.U16 desc[UR12][R6.64+0x2], R15 ;  /* 0x0000020f06003986 */ /* 0x0001e6000c10150c */
[----:B------:R-:W-:-:S02]  /*1770*/  LEA.HI.X R9, R14, UR9, R9, 0x1, P2 ;  /* 0x000000090e097c11 */ /* 0x000fc400090f0c09 */
[----:B------:R-:W-:-:S06]  /*1780*/  PRMT R14, R17, 0x7610, R14 ;  /* 0x00007610110e7816 */ /* 0x000fcc000000000e */
[----:B------:R-:W2:Y:S01]  /*1790*/  @P0 LDG.E.LTC128B.U16 R14, desc[UR12][R8.64] ;  /* 0x0000000c080e0981 */ /* 0x000ea2000c1e1520 */
[C---:B------:R-:W-:Y:S01]  /*17a0*/  SHF.L.U64.HI R11, R16.reuse, 0x1, R11 ;  /* 0x00000001100b7819 */ /* 0x040fe2000001020b */
[----:B------:R-:W-:Y:S01]  /*17b0*/  BSSY B0, `(.L_x_25) ;  /* 0x000000b000007945 */ /* 0x000fe20003800000 */
[----:B------:R-:W-:Y:S02]  /*17c0*/  LEA R16, P2, R16, R6, 0x1 ;  /* 0x0000000610107211 */ /* 0x000fe400078408ff */
[----:B------:R-:W-:-:S03]  /*17d0*/  ISETP.GT.AND P1, PT, R10, 0x8, P1 ;  /* 0x000000080a00780c */ /* 0x000fc60000f24270 */
[----:B------:R-:W-:Y:S02]  /*17e0*/  IMAD.X R17, R11, 0x1, R7, P2 ;  /* 0x000000010b117824 */ /* 0x000fe400010e0607 */
[----:B--2---:R-:W-:-:S05]  /*17f0*/  HADD2.F32 R12, -RZ, R14.H0_H0 ;  /* 0x2000000eff0c7230 */ /* 0x004fca0000004100 */
[----:B------:R-:W-:-:S04]  /*1800*/  FMUL R13, R12, R3 ;  /* 0x000000030c0d7220 */ /* 0x000fc80000400000 */
[----:B------:R-:W-:-:S05]  /*1810*/  FFMA R13, R26, R0, R13 ;  /* 0x000000001a0d7223 */ /* 0x000fca000000000d */
[----:B------:R-:W-:-:S05]  /*1820*/  F2FP.F16.F32.PACK_AB R13, RZ, R13 ;  /* 0x0000000dff0d723e */ /* 0x000fca00000000ff */
[----:B------:R0:W-:Y:S01]  /*1830*/  @P0 STG.E.U16 desc[UR12][R16.64], R13 ;  /* 0x0000000d10000986 */ /* 0x0001e2000c10150c */
[----:B------:R-:W-:Y:S05]  /*1840*/  @!P1 BRA `(.L_x_26) ;  /* 0x0000000000049947 */ /* 0x000fea0003800000 */
[----:B------:R2:W5:Y:S02]  /*1850*/  LDG.E.LTC128B.U16 R14, desc[UR12][R8.64+0x2] ;  /* 0x0000020c080e7981 */ /* 0x000564000c1e1520 */
.L_x_26:
[----:B------:R-:W-:Y:S05]  /*1860*/  BSYNC B0 ;  /* 0x0000000000007941 */ /* 0x000fea0003800000 */
.L_x_25:
[----:B-----5:R-:W-:Y:S01]  /*1870*/  HADD2.F32 R12, -RZ, R14.H0_H0 ;  /* 0x2000000eff0c7230 */ /* 0x020fe20000004100 */
[----:B------:R-:W-:Y:S01]  /*1880*/  ISETP.GT.AND P0, PT, R2, 0x8, PT ;  /* 0x000000080200780c */ /* 0x000fe20003f04270 */
[----:B0-----:R-:W-:Y:S01]  /*1890*/  @P1 IMAD.MOV.U32 R13, RZ, RZ, R17 ;  /* 0x000000ffff0d1224 */ /* 0x001fe200078e0011 */
[----:B------:R-:W-:Y:S02]  /*18a0*/  BSSY B0, `(.L_x_27) ;  /* 0x000000a000007945 */ /* 0x000fe40003800000 */
[----:B------:R-:W-:Y:S01]  /*18b0*/  FMUL R12, R12, R3 ;  /* 0x000000030c0c7220 */ /* 0x000fe20000400000 */
[----:B------:R-:W-:-:S03]  /*18c0*/  ISETP.GT.AND P2, PT, R10, RZ, P0 ;  /* 0x000000ff0a00720c */ /* 0x000fc60000744270 */
[----:B------:R-:W-:-:S05]  /*18d0*/  FFMA R12, R27, R0, R12 ;  /* 0x000000001b0c7223 */ /* 0x000fca000000000c */
[----:B------:R-:W-:-:S04]  /*18e0*/  F2FP.F16.F32.PACK_AB R12, RZ, R12 ;  /* 0x0000000cff0c723e */ /* 0x000fc800000000ff */
[----:B------:R-:W-:Y:S01]  /*18f0*/  PRMT R11, R12, 0x7610, R11 ;  /* 0x000076100c0b7816 */ /* 0x000fe2000000000b */
[----:B------:R-:W-:-:S05]  /*1900*/  @P1 IMAD.MOV.U32 R12, RZ, RZ, R16 ;  /* 0x000000ffff0c1224 */ /* 0x000fca00078e0010 */
[----:B------:R0:W-:Y:S01]  /*1910*/  @P1 STG.E.U16 desc[UR12][R12.64+0x2], R11 ;  /* 0x0000020b0c001986 */ /* 0x0001e2000c10150c */
[----:B------:R-:W-:Y:S05]  /*1920*/  @!P2 BRA `(.L_x_28) ;  /* 0x000000000004a947 */ /* 0x000fea0003800000 */
[----:B------:R3:W5:Y:S02]  /*1930*/  LDG.E.LTC128B.U16 R14, desc[UR12][R4.64+0x10] ;  /* 0x0000100c040e7981 */ /* 0x000764000c1e1520 */
.L_x_28:
[----:B------:R-:W-:Y:S05]  /*1940*/  BSYNC B0 ;  /* 0x0000000000007941 */ /* 0x000fea0003800000 */
.L_x_27:
[----:B0----5:R-:W-:Y:S01]  /*1950*/  HADD2.F32 R12, -RZ, R14.H0_H0 ;  /* 0x2000000eff0c7230 */ /* 0x021fe20000004100 */
[----:B------:R-:W-:Y:S01]  /*1960*/  ISETP.GT.AND P1, PT, R2, 0x9, PT ;  /* 0x000000090200780c */ /* 0x000fe20003f24270 */
[----:B------:R-:W-:Y:S03]  /*1970*/  BSSY B0, `(.L_x_29) ;  /* 0x0000008000007945 */ /* 0x000fe60003800000 */
[----:B------:R-:W-:Y:S01]  /*1980*/  FMUL R11, R12, R3 ;  /* 0x000000030c0b7220 */ /* 0x000fe20000400000 */
[----:B------:R-:W-:-:S03]  /*1990*/  ISETP.GT.AND P3, PT, R10, RZ, P1 ;  /* 0x000000ff0a00720c */ /* 0x000fc60000f64270 */
[----:B------:R-:W-:-:S05]  /*19a0*/  FFMA R11, R28, R0, R11 ;  /* 0x000000001c0b7223 */ /* 0x000fca000000000b */
[----:B------:R-:W-:-:S05]  /*19b0*/  F2FP.F16.F32.PACK_AB R11, RZ, R11 ;  /* 0x0000000bff0b723e */ /* 0x000fca00000000ff */
[----:B------:R0:W-:Y:S01]  /*19c0*/  @P2 STG.E.U16 desc[UR12][R6.64+0x10], R11 ;  /* 0x0000100b06002986 */ /* 0x0001e2000c10150c */
[----:B------:R-:W-:Y:S05]  /*19d0*/  @!P3 BRA `(.L_x_30) ;  /* 0x000000000004b947 */ /* 0x000fea0003800000 */
[----:B------:R4:W5:Y:S02]  /*19e0*/  LDG.E.LTC128B.U16 R14, desc[UR12][R4.64+0x12] ;  /* 0x0000120c040e7981 */ /* 0x000964000c1e1520 */
.L_x_30:
[----:B------:R-:W-:Y:S05]  /*19f0*/  BSYNC B0 ;  /* 0x0000000000007941 */ /* 0x000fea0003800000 */
.L_x_29:
[----:B-----5:R-:W-:Y:S01]  /*1a00*/  HADD2.F32 R12, -RZ, R14.H0_H0 ;  /* 0x2000000eff0c7230 */ /* 0x020fe20000004100 */
[----:B------:R-:W-:Y:S01]  /*1a10*/  ISETP.GT.AND P0, PT, R10, 0x8, P0 ;  /* 0x000000080a00780c */ /* 0x000fe20000704270 */
[----:B------:R-:W-:Y:S03]  /*1a20*/  BSSY B0, `(.L_x_31) ;  /* 0x0000007000007945 */ /* 0x000fe60003800000 */
[----:B------:R-:W-:-:S04]  /*1a30*/  FMUL R12, R12, R3 ;  /* 0x000000030c0c7220 */ /* 0x000fc80000400000 */
[----:B------:R-:W-:-:S05]  /*1a40*/  FFMA R12, R29, R0, R12 ;  /* 0x000000001d0c7223 */ /* 0x000fca000000000c */
[----:B------:R-:W-:-:S05]  /*1a50*/  F2FP.F16.F32.PACK_AB R12, RZ, R12 ;  /* 0x0000000cff0c723e */ /* 0x000fca00000000ff */
[----:B------:R0:W-:Y:S01]  /*1a60*/  @P3 STG.E.U16 desc[UR12][R6.64+0x12], R12 ;  /* 0x0000120c06003986 */ /* 0x0001e2000c10150c */
[----:B------:R-:W-:Y:S05]  /*1a70*/  @!P0 BRA `(.L_x_32) ;  /* 0x0000000000048947 */ /* 0x000fea0003800000 */
[----:B------:R0:W5:Y:S02]  /*1a80*/  LDG.E.LTC128B.U16 R14, desc[UR12][R8.64+0x10] ;  /* 0x0000100c080e7981 */ /* 0x000164000c1e1520 */
.L_x_32:
[----:B------:R-:W-:Y:S05]  /*1a90*/  BSYNC B0 ;  /* 0x0000000000007941 */ /* 0x000fea0003800000 */
.L_x_31:
[----:B0----5:R-:W-:Y:S01]  /*1aa0*/  HADD2.F32 R12, -RZ, R14.H0_H0 ;  /* 0x2000000eff0c7230 */ /* 0x021fe20000004100 */
[----:B------:R-:W-:Y:S01]  /*1ab0*/  ISETP.GT.AND P1, PT, R10, 0x8, P1 ;  /* 0x000000080a00780c */ /* 0x000fe20000f24270 */
[----:B------:R-:W-:Y:S01]  /*1ac0*/  @P0 IMAD.MOV.U32 R13, RZ, RZ, R17 ;  /* 0x000000ffff0d0224 */ /* 0x000fe200078e0011 */
[----:B------:R-:W-:Y:S02]  /*1ad0*/  BSSY B0, `(.L_x_33) ;  /* 0x0000008000007945 */ /* 0x000fe40003800000 */
[----:B------:R-:W-:Y:S01]  /*1ae0*/  FMUL R11, R12, R3 ;  /* 0x000000030c0b7220 */ /* 0x000fe20000400000 */
[----:B------:R-:W-:-:S03]  /*1af0*/  @P0 IMAD.MOV.U32 R12, RZ, RZ, R16 ;  /* 0x000000ffff0c0224 */ /* 0x000fc600078e0010 */
[----:B------:R-:W-:-:S05]  /*1b00*/  FFMA R11, R30, R0, R11 ;  /* 0x000000001e0b7223 */ /* 0x000fca000000000b */
[----:B------:R-:W-:-:S05]  /*1b10*/  F2FP.F16.F32.PACK_AB R11, RZ, R11 ;  /* 0x0000000bff0b723e */ /* 0x000fca00000000ff */
[----:B------:R0:W-:Y:S01]  /*1b20*/  @P0 STG.E.U16 desc[UR12][R12.64+0x10], R11 ;  /* 0x0000100b0c000986 */ /* 0x0001e2000c10150c */
[----:B------:R-:W-:Y:S05]  /*1b30*/  @!P1 BRA `(.L_x_34) ;  /* 0x0000000000049947 */ /* 0x000fea0003800000 */
[----:B------:R0:W5:Y:S02]  /*1b40*/  LDG.E.LTC128B.U16 R14, desc[UR12][R8.64+0x12] ;  /* 0x0000120c080e7981 */ /* 0x000164000c1e1520 */
.L_x_34:
[----:B------:R-:W-:Y:S05]  /*1b50*/  BSYNC B0 ;  /* 0x0000000000007941 */ /* 0x000fea0003800000 */
.L_x_33:
[----:B0----5:R-:W-:Y:S01]  /*1b60*/  HADD2.F32 R12, -RZ, R14.H0_H0 ;  /* 0x2000000eff0c7230 */ /* 0x021fe20000004100 */
[----:B------:R-:W-:Y:S01]  /*1b70*/  ISETP.GT.AND P0, PT, R2, 0x10, PT ;  /* 0x000000100200780c */ /* 0x000fe20003f04270 */
[----:B------:R-:W-:Y:S01]  /*1b80*/  @P1 IMAD.MOV.U32 R13, RZ, RZ, R17 ;  /* 0x000000ffff0d1224 */ /* 0x000fe200078e0011 */
        /* <DEDUP_REMOVED lines=10> */
.L_x_36:
[----:B------:R-:W-:Y:S05]  /*1c30*/  BSYNC B0 ;  /* 0x0000000000007941 */ /* 0x000fea0003800000 */
.L_x_35:
        /* <DEDUP_REMOVED lines=10> */
.L_x_38:
[----:B------:R-:W-:Y:S05]  /*1ce0*/  BSYNC B0 ;  /* 0x0000000000007941 */ /* 0x000fea0003800000 */
.L_x_37:
        /* <DEDUP_REMOVED lines=9> */
.L_x_40:
[----:B------:R-:W-:Y:S05]  /*1d80*/  BSYNC B0 ;  /* 0x0000000000007941 */ /* 0x000fea0003800000 */
.L_x_39:
        /* <DEDUP_REMOVED lines=11> */
.L_x_42:
[----:B------:R-:W-:Y:S05]  /*1e40*/  BSYNC B0 ;  /* 0x0000000000007941 */ /* 0x000fea0003800000 */
.L_x_41:
        /* <DEDUP_REMOVED lines=13> */
.L_x_44:
[----:B------:R-:W-:Y:S05]  /*1f20*/  BSYNC B0 ;  /* 0x0000000000007941 */ /* 0x000fea0003800000 */
.L_x_43:
        /* <DEDUP_REMOVED lines=10> */
.L_x_46:
[----:B------:R-:W-:Y:S05]  /*1fd0*/  BSYNC B0 ;  /* 0x0000000000007941 */ /* 0x000fea0003800000 */
.L_x_45:
        /* <DEDUP_REMOVED lines=9> */
.L_x_48:
[----:B------:R-:W-:Y:S05]  /*2070*/  BSYNC B0 ;  /* 0x0000000000007941 */ /* 0x000fea0003800000 */
.L_x_47:
        /* <DEDUP_REMOVED lines=11> */
.L_x_50:
[----:B------:R-:W-:Y:S05]  /*2130*/  BSYNC B0 ;  /* 0x0000000000007941 */ /* 0x000fea0003800000 */
.L_x_49:
        /* <DEDUP_REMOVED lines=13> */
.L_x_52:
[----:B------:R-:W-:Y:S05]  /*2210*/  BSYNC B0 ;  /* 0x0000000000007941 */ /* 0x000fea0003800000 */
.L_x_51:
        /* <DEDUP_REMOVED lines=10> */
.L_x_54:
[----:B------:R-:W-:Y:S05]  /*22c0*/  BSYNC B0 ;  /* 0x0000000000007941 */ /* 0x000fea0003800000 */
.L_x_53:
        /* <DEDUP_REMOVED lines=9> */
.L_x_56:
[----:B------:R-:W-:Y:S05]  /*2360*/  BSYNC B0 ;  /* 0x0000000000007941 */ /* 0x000fea0003800000 */
.L_x_55:
        /* <DEDUP_REMOVED lines=11> */
.L_x_58:
[----:B------:R-:W-:Y:S05]  /*2420*/  BSYNC B0 ;  /* 0x0000000000007941 */ /* 0x000fea0003800000 */
.L_x_57:
        /* <DEDUP_REMOVED lines=13> */
.L_x_60:
[----:B------:R-:W-:Y:S05]  /*2500*/  BSYNC B0 ;  /* 0x0000000000007941 */ /* 0x000fea0003800000 */
.L_x_59:
        /* <DEDUP_REMOVED lines=10> */
.L_x_62:
[----:B------:R-:W-:Y:S05]  /*25b0*/  BSYNC B0 ;  /* 0x0000000000007941 */ /* 0x000fea0003800000 */
.L_x_61:
        /* <DEDUP_REMOVED lines=9> */
.L_x_64:
[----:B------:R-:W-:Y:S05]  /*2650*/  BSYNC B0 ;  /* 0x0000000000007941 */ /* 0x000fea0003800000 */
.L_x_63:
        /* <DEDUP_REMOVED lines=11> */
.L_x_66:
[----:B------:R-:W-:Y:S05]  /*2710*/  BSYNC B0 ;  /* 0x0000000000007941 */ /* 0x000fea0003800000 */
.L_x_65:
        /* <DEDUP_REMOVED lines=13> */
.L_x_68:
[----:B------:R-:W-:Y:S05]  /*27f0*/  BSYNC B0 ;  /* 0x0000000000007941 */ /* 0x000fea0003800000 */
.L_x_67:
        /* <DEDUP_REMOVED lines=10> */
.L_x_70:
[----:B------:R-:W-:Y:S05]  /*28a0*/  BSYNC B0 ;  /* 0x0000000000007941 */ /* 0x000fea0003800000 */
.L_x_69:
        /* <DEDUP_REMOVED lines=9> */
.L_x_72:
[----:B------:R-:W-:Y:S05]  /*2940*/  BSYNC B0 ;  /* 0x0000000000007941 */ /* 0x000fea0003800000 */
.L_x_71:
        /* <DEDUP_REMOVED lines=11> */
.L_x_74:
[----:B------:R-:W-:Y:S05]  /*2a00*/  BSYNC B0 ;  /* 0x0000000000007941 */ /* 0x000fea0003800000 */
.L_x_73:
        /* <DEDUP_REMOVED lines=13> */
.L_x_76:
[----:B------:R-:W-:Y:S05]  /*2ae0*/  BSYNC B0 ;  /* 0x0000000000007941 */ /* 0x000fea0003800000 */
.L_x_75:
        /* <DEDUP_REMOVED lines=10> */
.L_x_78:
[----:B------:R-:W-:Y:S05]  /*2b90*/  BSYNC B0 ;  /* 0x0000000000007941 */ /* 0x000fea0003800000 */
.L_x_77:
        /* <DEDUP_REMOVED lines=9> */
.L_x_80:
[----:B------:R-:W-:Y:S05]  /*2c30*/  BSYNC B0 ;  /* 0x0000000000007941 */ /* 0x000fea0003800000 */
.L_x_79:
        /* <DEDUP_REMOVED lines=11> */
.L_x_82:
[----:B------:R-:W-:Y:S05]  /*2cf0*/  BSYNC B0 ;  /* 0x0000000000007941 */ /* 0x000fea0003800000 */
.L_x_81:
        /* <DEDUP_REMOVED lines=13> */
.L_x_84:
[----:B------:R-:W-:Y:S05]  /*2dd0*/  BSYNC B0 ;  /* 0x0000000000007941 */ /* 0x000fea0003800000 */
.L_x_83:
        /* <DEDUP_REMOVED lines=10> */
.L_x_86:
[----:B------:R-:W-:Y:S05]  /*2e80*/  BSYNC B0 ;  /* 0x0000000000007941 */ /* 0x000fea0003800000 */
.L_x_85:
        /* <DEDUP_REMOVED lines=9> */
.L_x_88:
[----:B------:R-:W-:Y:S05]  /*2f20*/  BSYNC B0 ;  /* 0x0000000000007941 */ /* 0x000fea0003800000 */
.L_x_87:
        /* <DEDUP_REMOVED lines=11> */
.L_x_90:
[----:B------:R-:W-:Y:S05]  /*2fe0*/  BSYNC B0 ;  /* 0x0000000000007941 */ /* 0x000fea0003800000 */
.L_x_89:
        /* <DEDUP_REMOVED lines=13> */
.L_x_92:
[----:B------:R-:W-:Y:S05]  /*30c0*/  BSYNC B0 ;  /* 0x0000000000007941 */ /* 0x000fea0003800000 */
.L_x_91:
        /* <DEDUP_REMOVED lines=10> */
.L_x_94:
[----:B------:R-:W-:Y:S05]  /*3170*/  BSYNC B0 ;  /* 0x0000000000007941 */ /* 0x000fea0003800000 */
.L_x_93:
        /* <DEDUP_REMOVED lines=9> */
.L_x_96:
[----:B------:R-:W-:Y:S05]  /*3210*/  BSYNC B0 ;  /* 0x0000000000007941 */ /* 0x000fea0003800000 */
.L_x_95:
        /* <DEDUP_REMOVED lines=11> */
.L_x_98:
[----:B------:R-:W-:Y:S05]  /*32d0*/  BSYNC B0 ;  /* 0x0000000000007941 */ /* 0x000fea0003800000 */
.L_x_97:
        /* <DEDUP_REMOVED lines=13> */
.L_x_100:
[----:B------:R-:W-:Y:S05]  /*33b0*/  BSYNC B0 ;  /* 0x0000000000007941 */ /* 0x000fea0003800000 */
.L_x_99:
        /* <DEDUP_REMOVED lines=10> */
.L_x_102:
[----:B------:R-:W-:Y:S05]  /*3460*/  BSYNC B0 ;  /* 0x0000000000007941 */ /* 0x000fea0003800000 */
.L_x_101:
        /* <DEDUP_REMOVED lines=9> */
.L_x_104:
[----:B------:R-:W-:Y:S05]  /*3500*/  BSYNC B0 ;  /* 0x0000000000007941 */ /* 0x000fea0003800000 */
.L_x_103:
        /* <DEDUP_REMOVED lines=11> */
.L_x_106:
[----:B------:R-:W-:Y:S05]  /*35c0*/  BSYNC B0 ;  /* 0x0000000000007941 */ /* 0x000fea0003800000 */
.L_x_105:
        /* <DEDUP_REMOVED lines=13> */
.L_x_108:
[----:B------:R-:W-:Y:S05]  /*36a0*/  BSYNC B0 ;  /* 0x0000000000007941 */ /* 0x000fea0003800000 */
.L_x_107:
        /* <DEDUP_REMOVED lines=10> */
.L_x_110:
[----:B------:R-:W-:Y:S05]  /*3750*/  BSYNC B0 ;  /* 0x0000000000007941 */ /* 0x000fea0003800000 */
.L_x_109:
        /* <DEDUP_REMOVED lines=9> */
.L_x_112:
[----:B------:R-:W-:Y:S05]  /*37f0*/  BSYNC B0 ;  /* 0x0000000000007941 */ /* 0x000fea0003800000 */
.L_x_111:
        /* <DEDUP_REMOVED lines=11> */
.L_x_114:
[----:B------:R-:W-:Y:S05]  /*38b0*/  BSYNC B0 ;  /* 0x0000000000007941 */ /* 0x000fea0003800000 */
.L_x_113:
        /* <DEDUP_REMOVED lines=13> */
.L_x_116:
[----:B------:R-:W-:Y:S05]  /*3990*/  BSYNC B0 ;  /* 0x0000000000007941 */ /* 0x000fea0003800000 */
.L_x_115:
        /* <DEDUP_REMOVED lines=10> */
.L_x_118:
[----:B------:R-:W-:Y:S05]  /*3a40*/  BSYNC B0 ;  /* 0x0000000000007941 */ /* 0x000fea0003800000 */
.L_x_117:
        /* <DEDUP_REMOVED lines=9> */
.L_x_120:
[----:B------:R-:W-:Y:S05]  /*3ae0*/  BSYNC B0 ;  /* 0x0000000000007941 */ /* 0x000fea0003800000 */
.L_x_119:
        /* <DEDUP_REMOVED lines=11> */
.L_x_122:
[----:B------:R-:W-:Y:S05]  /*3ba0*/  BSYNC B0 ;  /* 0x0000000000007941 */ /* 0x000fea0003800000 */
.L_x_121:
        /* <DEDUP_REMOVED lines=13> */
.L_x_124:
[----:B------:R-:W-:Y:S05]  /*3c80*/  BSYNC B0 ;  /* 0x0000000000007941 */ /* 0x000fea0003800000 */
.L_x_123:
        /* <DEDUP_REMOVED lines=10> */
.L_x_126:
[----:B------:R-:W-:Y:S05]  /*3d30*/  BSYNC B0 ;  /* 0x0000000000007941 */ /* 0x000fea0003800000 */
.L_x_125:
        /* <DEDUP_REMOVED lines=9> */
.L_x_128:
[----:B------:R-:W-:Y:S05]  /*3dd0*/  BSYNC B0 ;  /* 0x0000000000007941 */ /* 0x000fea0003800000 */
.L_x_127:
        /* <DEDUP_REMOVED lines=11> */
.L_x_130:
[----:B------:R-:W-:Y:S05]  /*3e90*/  BSYNC B0 ;  /* 0x0000000000007941 */ /* 0x000fea0003800000 */
.L_x_129:
        /* <DEDUP_REMOVED lines=13> */
.L_x_132:
[----:B------:R-:W-:Y:S05]  /*3f70*/  BSYNC B0 ;  /* 0x0000000000007941 */ /* 0x000fea0003800000 */
.L_x_131:
        /* <DEDUP_REMOVED lines=10> */
.L_x_134:
[----:B------:R-:W-:Y:S05]  /*4020*/  BSYNC B0 ;  /* 0x0000000000007941 */ /* 0x000fea0003800000 */
.L_x_133:
        /* <DEDUP_REMOVED lines=9> */
.L_x_136:
[----:B------:R-:W-:Y:S05]  /*40c0*/  BSYNC B0 ;  /* 0x0000000000007941 */ /* 0x000fea0003800000 */
.L_x_135:
        /* <DEDUP_REMOVED lines=11> */
.L_x_138:
[----:B------:R-:W-:Y:S05]  /*4180*/  BSYNC B0 ;  /* 0x0000000000007941 */ /* 0x000fea0003800000 */
.L_x_137:
        /* <DEDUP_REMOVED lines=13> */
.L_x_140:
[----:B------:R-:W-:Y:S05]  /*4260*/  BSYNC B0 ;  /* 0x0000000000007941 */ /* 0x000fea0003800000 */
.L_x_139:
        /* <DEDUP_REMOVED lines=10> */
.L_x_142:
[----:B------:R-:W-:Y:S05]  /*4310*/  BSYNC B0 ;  /* 0x0000000000007941 */ /* 0x000fea0003800000 */
.L_x_141:
        /* <DEDUP_REMOVED lines=9> */
.L_x_144:
[----:B------:R-:W-:Y:S05]  /*43b0*/  BSYNC B0 ;  /* 0x0000000000007941 */ /* 0x000fea0003800000 */
.L_x_143:
[----:B0----5:R-:W-:Y:S01]  /*43c0*/  HADD2.F32 R2, -RZ, R14.H0_H0 ;  /* 0x2000000eff027230 */ /* 0x021fe20000004100 */
[----:B------:R-:W-:Y:S01]  /*43d0*/  ISETP.GT.AND P1, PT, R10, 0x8, P1 ;  /* 0x000000080a00780c */ /* 0x000fe20000f24270 */
[----:B-1-34-:R-:W-:Y:S01]  /*43e0*/  @P0 IMAD.MOV.U32 R4, RZ, RZ, R16 ;  /* 0x000000ffff040224 */ /* 0x01afe200078e0010 */
[----:B------:R-:W-:Y:S02]  /*43f0*/  BSSY B0, `(.L_x_145) ;  /* 0x0000009000007945 */ /* 0x000fe40003800000 */
[----:B------:R-:W-:-:S04]  /*4400*/  FMUL R5, R2, R3 ;  /* 0x0000000302057220 */ /* 0x000fc80000400000 */
[----:B------:R-:W-:-:S05]  /*4410*/  FFMA R5, R86, R0, R5 ;  /* 0x0000000056057223 */ /* 0x000fca0000000005 */
[----:B------:R-:W-:-:S04]  /*4420*/  F2FP.F16.F32.PACK_AB R5, RZ, R5 ;  /* 0x00000005ff05723e */ /* 0x000fc800000000ff */
[----:B------:R-:W-:Y:S01]  /*4430*/  PRMT R2, R5, 0x7610, R2 ;  /* 0x0000761005027816 */ /* 0x000fe20000000002 */
[----:B------:R-:W-:-:S05]  /*4440*/  @P0 IMAD.MOV.U32 R5, RZ, RZ, R17 ;  /* 0x000000ffff050224 */ /* 0x000fca00078e0011 */
[----:B------:R0:W-:Y:S01]  /*4450*/  @P0 STG.E.U16 desc[UR12][R4.64+0xf0], R2 ;  /* 0x0000f00204000986 */ /* 0x0001e2000c10150c */
[----:B------:R-:W-:Y:S05]  /*4460*/  @!P1 BRA `(.L_x_146) ;  /* 0x0000000000049947 */ /* 0x000fea0003800000 */
[----:B------:R1:W5:Y:S02]  /*4470*/  LDG.E.LTC128B.U16 R14, desc[UR12][R8.64+0xf2] ;  /* 0x0000f20c080e7981 */ /* 0x000364000c1e1520 */
.L_x_146:
[----:B------:R-:W-:Y:S05]  /*4480*/  BSYNC B0 ;  /* 0x0000000000007941 */ /* 0x000fea0003800000 */
.L_x_145:
[----:B-----5:R-:W-:-:S05]  /*4490*/  HADD2.F32 R14, -RZ, R14.H0_H0 ;  /* 0x2000000eff0e7230 */ /* 0x020fca0000004100 */
[----:B------:R-:W-:-:S04]  /*44a0*/  FMUL R14, R14, R3 ;  /* 0x000000030e0e7220 */ /* 0x000fc80000400000 */
[----:B------:R-:W-:Y:S01]  /*44b0*/  FFMA R14, R87, R0, R14 ;  /* 0x00000000570e7223 */ /* 0x000fe2000000000e */
[----:B------:R-:W-:Y:S06]  /*44c0*/  @!P1 EXIT ;  /* 0x000000000000994d */ /* 0x000fec0003800000 */
[----:B------:R-:W-:-:S05]  /*44d0*/  F2FP.F16.F32.PACK_AB R14, RZ, R14 ;  /* 0x0000000eff0e723e */ /* 0x000fca00000000ff */
[----:B------:R-:W-:Y:S01]  /*44e0*/  STG.E.U16 desc[UR12][R16.64+0xf2], R14 ;  /* 0x0000f20e10007986 */ /* 0x000fe2000c10150c */
[----:B------:R-:W-:Y:S05]  /*44f0*/  EXIT ;  /* 0x000000000000794d */ /* 0x000fea0003800000 */
.L_x_22:
[----:B------:R-:W-:Y:S01]  /*4500*/  ISETP.GT.AND P3, PT, R2, 0x1, PT ;  /* 0x000000010200780c */ /* 0x000fe20003f64270 */
[----:B------:R-:W-:Y:S01]  /*4510*/  ULDC.64 UR4, c[0x0][0x5c8] ;  /* 0x0001720000047ab9 */ /* 0x000fe20000000a00 */
[-C--:B------:R-:W-:Y:S01]  /*4520*/  FMUL R24, R24, R0.reuse ;  /* 0x0000000018187220 */ /* 0x080fe20000400000 */
[-C--:B------:R-:W-:Y:S01]  /*4530*/  FMUL R25, R25, R0.reuse ;  /* 0x0000000019197220 */ /* 0x080fe20000400000 */
[----:B------:R-:W-:Y:S01]  /*4540*/  ISETP.GT.AND P4, PT, R10, RZ, P3 ;  /* 0x000000ff0a00720c */ /* 0x000fe20001f84270 */
[-C--:B------:R-:W-:Y:S01]  /*4550*/  FMUL R26, R26, R0.reuse ;  /* 0x000000001a1a7220 */ /* 0x080fe20000400000 */
[----:B------:R-:W-:Y:S01]  /*4560*/  LEA R4, P1, R12, UR4, 0x1 ;  /* 0x000000040c047c11 */ /* 0x000fe2000f8208ff */
[----:B------:R-:W-:Y:S01]  /*4570*/  FMUL R27, R27, R0 ;  /* 0x000000001b1b7220 */ /* 0x000fe20000400000 */
[----:B------:R-:W-:Y:S01]  /*4580*/  F2FP.F16.F32.PACK_AB R24, RZ, R24 ;  /* 0x00000018ff18723e */ /* 0x000fe200000000ff */
[-C--:B------:R-:W-:Y:S01]  /*4590*/  FMUL R28, R28, R0.reuse ;  /* 0x000000001c1c7220 */ /* 0x080fe20000400000 */
[----:B------:R-:W-:Y:S01]  /*45a0*/  LEA.HI.X R5, R12, UR5, R7, 0x1, P1 ;  /* 0x000000050c057c11 */ /* 0x000fe200088f0c07 */
[-C--:B------:R-:W-:Y:S01]  /*45b0*/  FMUL R29, R29, R0.reuse ;  /* 0x000000001d1d7220 */ /* 0x080fe20000400000 */
[----:B------:R-:W-:Y:S01]  /*45c0*/  F2FP.F16.F32.PACK_AB R25, RZ, R25 ;  /* 0x00000019ff19723e */ /* 0x000fe200000000ff */
[-C--:B------:R-:W-:Y:S01]  /*45d0*/  FMUL R30, R30, R0.reuse ;  /* 0x000000001e1e7220 */ /* 0x080fe20000400000 */
[----:B------:R-:W-:Y:S01]  /*45e0*/  ISETP.GT.AND P3, PT, R10, 0x8, P3 ;  /* 0x000000080a00780c */ /* 0x000fe20001f64270 */
[----:B------:R-:W-:Y:S01]  /*45f0*/  @P2 STG.E.U16 desc[UR12][R4.64], R24 ;  /* 0x0000001804002986 */ /* 0x000fe2000c10150c */
[----:B------:R-:W-:Y:S01]  /*4600*/  SHF.L.U64.HI R11, R16, 0x1, R11 ;  /* 0x00000001100b7819 */ /* 0x000fe2000001020b */
[----:B------:R-:W-:Y:S01]  /*4610*/  FMUL R31, R31, R0 ;  /* 0x000000001f1f7220 */ /* 0x000fe20000400000 */
[----:B------:R-:W-:Y:S01]  /*4620*/  ISETP.GT.AND P2, PT, R10, 0x8, P0 ;  /* 0x000000080a00780c */ /* 0x000fe20000744270 */
[----:B------:R-:W-:Y:S01]  /*4630*/  @P4 STG.E.U16 desc[UR12][R4.64+0x2], R25 ;  /* 0x0000021904004986 */ /* 0x000fe2000c10150c */
[----:B------:R-:W-:Y:S01]  /*4640*/  LEA R16, P4, R16, R4, 0x1 ;  /* 0x0000000410107211 */ /* 0x000fe200078808ff */
[-C--:B------:R-:W-:Y:S01]  /*4650*/  FMUL R32, R32, R0.reuse ;  /* 0x0000000020207220 */ /* 0x080fe20000400000 */
[C---:B------:R-:W-:Y:S01]  /*4660*/  ISETP.GT.AND P1, PT, R2.reuse, 0x8, PT ;  /* 0x000000080200780c */ /* 0x040fe20003f24270 */
[-C--:B------:R-:W-:Y:S01]  /*4670*/  FMUL R33, R33, R0.reuse ;  /* 0x0000000021217220 */ /* 0x080fe20000400000 */
[----:B------:R-:W-:Y:S01]  /*4680*/  ISETP.GT.AND P0, PT, R2, 0x9, PT ;  /* 0x000000090200780c */ /* 0x000fe20003f04270 */
[----:B------:R-:W-:Y:S01]  /*4690*/  IMAD.X R17, R11, 0x1, R5, P4 ;  /* 0x000000010b117824 */ /* 0x000fe200020e0605 */
[C---:B------:R-:W-:Y:S01]  /*46a0*/  ISETP.GT.AND P5, PT, R10.reuse, RZ, P1 ;  /* 0x000000ff0a00720c */ /* 0x040fe20000fa4270 */
[--C-:B------:R-:W-:Y:S01]  /*46b0*/  @P3 IMAD.MOV.U32 R6, RZ, RZ, R16.reuse ;  /* 0x000000ffff063224 */ /* 0x100fe200078e0010 */
[C---:B------:R-:W-:Y:S01]  /*46c0*/  ISETP.GT.AND P4, PT, R10.reuse, RZ, P0 ;  /* 0x000000ff0a00720c */ /* 0x040fe20000784270 */
[--C-:B------:R-:W-:Y:S01]  /*46d0*/  @P3 IMAD.MOV.U32 R7, RZ, RZ, R17.reuse ;  /* 0x000000ffff073224 */ /* 0x100fe200078e0011 */
[----:B------:R-:W-:Y:S01]  /*46e0*/  ISETP.GT.AND P1, PT, R10, 0x8, P1 ;  /* 0x000000080a00780c */ /* 0x000fe20000f24270 */
[----:B------:R-:W-:Y:S01]  /*46f0*/  FMUL R34, R34, R0 ;  /* 0x0000000022227220 */ /* 0x000fe20000400000 */
[----:B------:R-:W-:Y:S01]  /*4700*/  F2FP.F16.F32.PACK_AB R26, RZ, R26 ;  /* 0x0000001aff1a723e */ /* 0x000fe200000000ff */
[-C--:B------:R-:W-:Y:S01]  /*4710*/  FMUL R35, R35, R0.reuse ;  /* 0x0000000023237220 */ /* 0x080fe20000400000 */
[----:B------:R-:W-:Y:S01]  /*4720*/  F2FP.F16.F32.PACK_AB R27, RZ, R27 ;  /* 0x0000001bff1b723e */ /* 0x000fe200000000ff */
[----:B------:R-:W-:Y:S01]  /*4730*/  FMUL R36, R36, R0 ;  /* 0x0000000024247220 */ /* 0x000fe20000400000 */
[----:B------:R-:W-:Y:S01]  /*4740*/  F2FP.F16.F32.PACK_AB R28, RZ, R28 ;  /* 0x0000001cff1c723e */ /* 0x000fe200000000ff */
[----:B------:R-:W-:Y:S01]  /*4750*/  @P2 STG.E.U16 desc[UR12][R16.64], R26 ;  /* 0x0000001a10002986 */ /* 0x000fe2000c10150c */
[----:B------:R-:W-:Y:S01]  /*4760*/  F2FP.F16.F32.PACK_AB R29, RZ, R29 ;  /* 0x0000001dff1d723e */ /* 0x000fe200000000ff */
[-C--:B------:R-:W-:Y:S01]  /*4770*/  FMUL R37, R37, R0.reuse ;  /* 0x0000000025257220 */ /* 0x080fe20000400000 */
[----:B------:R-:W-:Y:S01]  /*4780*/  ISETP.GT.AND P2, PT, R10, 0x8, P0 ;  /* 0x000000080a00780c */ /* 0x000fe20000744270 */
[----:B------:R0:W-:Y:S01]  /*4790*/  @P3 STG.E.U16 desc[UR12][R6.64+0x2], R27 ;  /* 0x0000021b06003986 */ /* 0x0001e2000c10150c */
[----:B------:R-:W-:Y:S01]  /*47a0*/  ISETP.GT.AND P3, PT, R2, 0x10, PT ;  /* 0x000000100200780c */ /* 0x000fe20003f64270 */
[----:B------:R-:W-:Y:S01]  /*47b0*/  FMUL R38, R38, R0 ;  /* 0x0000000026267220 */ /* 0x000fe20000400000 */
[----:B------:R-:W-:Y:S01]  /*47c0*/  F2FP.F16.F32.PACK_AB R30, RZ, R30 ;  /* 0x0000001eff1e723e */ /* 0x000fe200000000ff */
[----:B------:R-:W-:Y:S01]  /*47d0*/  @P5 STG.E.U16 desc[UR12][R4.64+0x10], R28 ;  /* 0x0000101c04005986 */ /* 0x000fe2000c10150c */
[----:B------:R-:W-:Y:S01]  /*47e0*/  ISETP.GT.AND P0, PT, R2, 0x11, PT ;  /* 0x000000110200780c */ /* 0x000fe20003f04270 */
[-C--:B------:R-:W-:Y:S01]  /*47f0*/  FMUL R39, R39, R0.reuse ;  /* 0x0000000027277220 */ /* 0x080fe20000400000 */
[----:B------:R-:W-:Y:S01]  /*4800*/  F2FP.F16.F32.PACK_AB R31, RZ, R31 ;  /* 0x0000001fff1f723e */ /* 0x000fe200000000ff */
[----:B------:R-:W-:Y:S01]  /*4810*/  @P4 STG.E.U16 desc[UR12][R4.64+0x12], R29 ;  /* 0x0000121d04004986 */ /* 0x000fe2000c10150c */
[----:B------:R-:W-:Y:S01]  /*4820*/  ISETP.GT.AND P4, PT, R10, RZ, P3 ;  /* 0x000000ff0a00720c */ /* 0x000fe20001f84270 */
[----:B------:R-:W-:Y:S01]  /*4830*/  FMUL R40, R40, R0 ;  /* 0x0000000028287220 */ /* 0x000fe20000400000 */
[C---:B------:R-:W-:Y:S01]  /*4840*/  ISETP.GT.AND P3, PT, R10.reuse, 0x8, P3 ;  /* 0x000000080a00780c */ /* 0x040fe20001f64270 */
[--C-:B0-----:R-:W-:Y:S01]  /*4850*/  @P1 IMAD.MOV.U32 R6, RZ, RZ, R16.reuse ;  /* 0x000000ffff061224 */ /* 0x101fe200078e0010 */
[----:B------:R-:W-:Y:S01]  /*4860*/  ISETP.GT.AND P5, PT, R10, RZ, P0 ;  /* 0x000000ff0a00720c */ /* 0x000fe200007a4270 */
[--C-:B------:R-:W-:Y:S01]  /*4870*/  @P1 IMAD.MOV.U32 R7, RZ, RZ, R17.reuse ;  /* 0x000000ffff071224 */ /* 0x100fe200078e0011 */
[----:B------:R-:W-:Y:S01]  /*4880*/  F2FP.F16.F32.PACK_AB R32, RZ, R32 ;  /* 0x00000020ff20723e */ /* 0x000fe200000000ff */
[-C--:B------:R-:W-:Y:S01]  /*4890*/  FMUL R41, R41, R0.reuse ;  /* 0x0000000029297220 */ /* 0x080fe20000400000 */
[----:B------:R-:W-:Y:S01]  /*48a0*/  F2FP.F16.F32.PACK_AB R33, RZ, R33 ;  /* 0x00000021ff21723e */ /* 0x000fe200000000ff */
[-C--:B------:R-:W-:Y:S01]  /*48b0*/  FMUL R42, R42, R0.reuse ;  /* 0x000000002a2a7220 */ /* 0x080fe20000400000 */
[----:B------:R0:W-:Y:S01]  /*48c0*/  @P1 STG.E.U16 desc[UR12][R6.64+0x10], R30 ;  /* 0x0000101e06001986 */ /* 0x0001e2000c10150c */
[----:B------:R-:W-:Y:S01]  /*48d0*/  ISETP.GT.AND P1, PT, R10, 0x8, P0 ;  /* 0x000000080a00780c */ /* 0x000fe20000724270 */
[----:B------:R-:W-:Y:S01]  /*48e0*/  FMUL R43, R43, R0 ;  /* 0x000000002b2b7220 */ /* 0x000fe20000400000 */
[----:B------:R-:W-:Y:S01]  /*48f0*/  F2FP.F16.F32.PACK_AB R34, RZ, R34 ;  /* 0x00000022ff22723e */ /* 0x000fe200000000ff */
[-C--:B------:R-:W-:Y:S01]  /*4900*/  FMUL R44, R44, R0.reuse ;  /* 0x000000002c2c7220 */ /* 0x080fe20000400000 */
[----:B------:R-:W-:Y:S01]  /*4910*/  F2FP.F16.F32.PACK_AB R35, RZ, R35 ;  /* 0x00000023ff23723e */ /* 0x000fe200000000ff */
[-C--:B------:R-:W-:Y:S01]  /*4920*/  FMUL R45, R45, R0.reuse ;  /* 0x000000002d2d7220 */ /* 0x080fe20000400000 */
[----:B------:R-:W-:Y:S01]  /*4930*/  ISETP.GT.AND P0, PT, R2, 0x19, PT ;  /* 0x000000190200780c */ /* 0x000fe20003f04270 */
[----:B------:R-:W-:Y:S01]  /*4940*/  FMUL R46, R46, R0 ;  /* 0x000000002e2e7220 */ /* 0x000fe20000400000 */
[----:B------:R-:W-:Y:S01]  /*4950*/  F2FP.F16.F32.PACK_AB R36, RZ, R36 ;  /* 0x00000024ff24723e */ /* 0x000fe200000000ff */
[----:B------:R-:W-:Y:S01]  /*4960*/  FMUL R47, R47, R0 ;  /* 0x000000002f2f7220 */ /* 0x000fe20000400000 */
[----:B------:R-:W-:Y:S01]  /*4970*/  F2FP.F16.F32.PACK_AB R37, RZ, R37 ;  /* 0x00000025ff25723e */ /* 0x000fe200000000ff */
[--C-:B0-----:R-:W-:Y:S01]  /*4980*/  @P2 IMAD.MOV.U32 R6, RZ, RZ, R16.reuse ;  /* 0x000000ffff062224 */ /* 0x101fe200078e0010 */
[----:B------:R-:W-:Y:S01]  /*4990*/  F2FP.F16.F32.PACK_AB R38, RZ, R38 ;  /* 0x00000026ff26723e */ /* 0x000fe200000000ff */
[--C-:B------:R-:W-:Y:S01]  /*49a0*/  @P2 IMAD.MOV.U32 R7, RZ, RZ, R17.reuse ;  /* 0x000000ffff072224 */ /* 0x100fe200078e0011 */
[----:B------:R-:W-:Y:S01]  /*49b0*/  F2FP.F16.F32.PACK_AB R39, RZ, R39 ;  /* 0x00000027ff27723e */ /* 0x000fe200000000ff */
[----:B------:R-:W-:Y:S01]  /*49c0*/  FMUL R48, R48, R0 ;  /* 0x0000000030307220 */ /* 0x000fe20000400000 */
[----:B------:R-:W-:Y:S01]  /*49d0*/  F2FP.F16.F32.PACK_AB R40, RZ, R40 ;  /* 0x00000028ff28723e */ /* 0x000fe200000000ff */
[-C--:B------:R-:W-:Y:S01]  /*49e0*/  FMUL R49, R49, R0.reuse ;  /* 0x0000000031317220 */ /* 0x080fe20000400000 */
[----:B------:R0:W-:Y:S01]  /*49f0*/  @P2 STG.E.U16 desc[UR12][R6.64+0x12], R31 ;  /* 0x0000121f06002986 */ /* 0x0001e2000c10150c */
[----:B------:R-:W-:Y:S01]  /*4a00*/  ISETP.GT.AND P2, PT, R2, 0x18, PT ;  /* 0x000000180200780c */ /* 0x000fe20003f44270 */
[-C--:B------:R-:W-:Y:S01]  /*4a10*/  FMUL R50, R50, R0.reuse ;  /* 0x0000000032327220 */ /* 0x080fe20000400000 */
[----:B------:R-:W-:Y:S01]  /*4a20*/  F2FP.F16.F32.PACK_AB R41, RZ, R41 ;  /* 0x00000029ff29723e */ /* 0x000fe200000000ff */
[----:B------:R-:W-:Y:S01]  /*4a30*/  @P4 STG.E.U16 desc[UR12][R4.64+0x20], R32 ;  /* 0x0000202004004986 */ /* 0x000fe2000c10150c */
[C---:B------:R-:W-:Y:S01]  /*4a40*/  ISETP.GT.AND P4, PT, R10.reuse, RZ, P2 ;  /* 0x000000ff0a00720c */ /* 0x040fe20001784270 */
[-C--:B------:R-:W-:Y:S01]  /*4a50*/  FMUL R51, R51, R0.reuse ;  /* 0x0000000033337220 */ /* 0x080fe20000400000 */
[C---:B------:R-:W-:Y:S01]  /*4a60*/  ISETP.GT.AND P2, PT, R10.reuse, 0x8, P2 ;  /* 0x000000080a00780c */ /* 0x040fe20001744270 */
[----:B------:R-:W-:Y:S01]  /*4a70*/  @P5 STG.E.U16 desc[UR12][R4.64+0x22], R33 ;  /* 0x0000222104005986 */ /* 0x000fe2000c10150c */
[----:B------:R-:W-:Y:S01]  /*4a80*/  ISETP.GT.AND P5, PT, R10, RZ, P0 ;  /* 0x000000ff0a00720c */ /* 0x000fe200007a4270 */
[----:B------:R-:W-:Y:S01]  /*4a90*/  FMUL R52, R52, R0 ;  /* 0x0000000034347220 */ /* 0x000fe20000400000 */
[----:B------:R-:W-:Y:S01]  /*4aa0*/  F2FP.F16.F32.PACK_AB R42, RZ, R42 ;  /* 0x0000002aff2a723e */ /* 0x000fe200000000ff */
[--C-:B0-----:R-:W-:Y:S01]  /*4ab0*/  @P3 IMAD.MOV.U32 R6, RZ, RZ, R16.reuse ;  /* 0x000000ffff063224 */ /* 0x101fe200078e0010 */
[----:B------:R-:W-:Y:S01]  /*4ac0*/  F2FP.F16.F32.PACK_AB R43, RZ, R43 ;  /* 0x0000002bff2b723e */ /* 0x000fe200000000ff */
[--C-:B------:R-:W-:Y:S01]  /*4ad0*/  @P3 IMAD.MOV.U32 R7, RZ, RZ, R17.reuse ;  /* 0x000000ffff073224 */ /* 0x100fe200078e0011 */
[----:B------:R-:W-:Y:S01]  /*4ae0*/  F2FP.F16.F32.PACK_AB R44, RZ, R44 ;  /* 0x0000002cff2c723e */ /* 0x000fe200000000ff */
[-C--:B------:R-:W-:Y:S01]  /*4af0*/  FMUL R53, R53, R0.reuse ;  /* 0x0000000035357220 */ /* 0x080fe20000400000 */
[----:B------:R-:W-:Y:S01]  /*4b00*/  F2FP.F16.F32.PACK_AB R45, RZ, R45 ;  /* 0x0000002dff2d723e */ /* 0x000fe200000000ff */
[-C--:B------:R-:W-:Y:S01]  /*4b10*/  FMUL R54, R54, R0.reuse ;  /* 0x0000000036367220 */ /* 0x080fe20000400000 */
[----:B------:R0:W-:Y:S01]  /*4b20*/  @P3 STG.E.U16 desc[UR12][R6.64+0x20], R34 ;  /* 0x0000202206003986 */ /* 0x0001e2000c10150c */
[----:B------:R-:W-:Y:S01]  /*4b30*/  ISETP.GT.AND P3, PT, R2, 0x20, PT ;  /* 0x000000200200780c */ /* 0x000fe20003f64270 */
[----:B------:R-:W-:Y:S01]  /*4b40*/  FMUL R55, R55, R0 ;  /* 0x0000000037377220 */ /* 0x000fe20000400000 */
[----:B------:R-:W-:Y:S01]  /*4b50*/  F2FP.F16.F32.PACK_AB R46, RZ, R46 ;  /* 0x0000002eff2e723e */ /* 0x000fe200000000ff */
[-C--:B------:R-:W-:Y:S01]  /*4b60*/  FMUL R56, R56, R0.reuse ;  /* 0x0000000038387220 */ /* 0x080fe20000400000 */
[----:B------:R-:W-:Y:S01]  /*4b70*/  F2FP.F16.F32.PACK_AB R47, RZ, R47 ;  /* 0x0000002fff2f723e */ /* 0x000fe200000000ff */
[----:B------:R-:W-:Y:S01]  /*4b80*/  FMUL R57, R57, R0 ;  /* 0x0000000039397220 */ /* 0x000fe20000400000 */
[----:B------:R-:W-:Y:S01]  /*4b90*/  F2FP.F16.F32.PACK_AB R48, RZ, R48 ;  /* 0x00000030ff30723e */ /* 0x000fe200000000ff */
[-C--:B------:R-:W-:Y:S01]  /*4ba0*/  FMUL R58, R58, R0.reuse ;  /* 0x000000003a3a7220 */ /* 0x080fe20000400000 */
[----:B------:R-:W-:Y:S01]  /*4bb0*/  F2FP.F16.F32.PACK_AB R49, RZ, R49 ;  /* 0x00000031ff31723e */ /* 0x000fe200000000ff */
        /* <DEDUP_REMOVED lines=10> */
[----:B------:R-:W-:Y:S01]  /*4c60*/  ISETP.GT.AND P1, PT, R10, 0x8, P0 ;  /* 0x000000080a00780c */ /* 0x000fe20000724270 */
[-C--:B------:R-:W-:Y:S01]  /*4c70*/  FMUL R62, R62, R0.reuse ;  /* 0x000000003e3e7220 */ /* 0x080fe20000400000 */
[----:B------:R-:W-:Y:S01]  /*4c80*/  ISETP.GT.AND P0, PT, R2, 0x21, PT ;  /* 0x000000210200780c */ /* 0x000fe20003f04270 */
        /* <DEDUP_REMOVED lines=65> */
[----:B0-----:R-:W-:Y:S01]  /*50a0*/  @P1 IMAD.MOV.U32 R6, RZ, RZ, R16 ;  /* 0x000000ffff061224 */ /* 0x001fe200078e0010 */
[----:B------:R-:W-:Y:S01]  /*50b0*/  F2FP.F16.F32.PACK_AB R75, RZ, R75 ;  /* 0x0000004bff4b723e */ /* 0x000fe200000000ff */
[----:B------:R-:W-:Y:S01]  /*50c0*/  @P1 IMAD.MOV.U32 R7, RZ, RZ, R17 ;  /* 0x000000ffff071224 */ /* 0x000fe200078e0011 */
        /* <DEDUP_REMOVED lines=10> */
[----:B------:R-:W-:Y:S01]  /*5170*/  FMUL R0, R87, R0 ;  /* 0x0000000057007220 */ /* 0x000fe20000400000 */
[C---:B------:R-:W-:Y:S01]  /*5180*/  ISETP.GT.AND P3, PT, R10.reuse, 0x8, P3 ;  /* 0x000000080a00780c */ /* 0x040fe20001f64270 */
[----:B------:R-:W-:Y:S01]  /*5190*/  @P5 STG.E.U16 desc[UR12][R4.64+0x52], R45 ;  /* 0x0000522d04005986 */ /* 0x000fe2000c10150c */
[----:B------:R-:W-:-:S02]  /*51a0*/  ISETP.GT.AND P5, PT, R10, RZ, P0 ;  /* 0x000000ff0a00720c */ /* 0x000fc400007a4270 */
[----:B------:R-:W-:Y:S01]  /*51b0*/  F2FP.F16.F32.PACK_AB R78, RZ, R78 ;  /* 0x0000004eff4e723e */ /* 0x000fe200000000ff */
[----:B0-----:R-:W-:Y:S01]  /*51c0*/  @P2 IMAD.MOV.U32 R6, RZ, RZ, R16 ;  /* 0x000000ffff062224 */ /* 0x001fe200078e0010 */
[----:B------:R-:W-:Y:S01]  /*51d0*/  F2FP.F16.F32.PACK_AB R79, RZ, R79 ;  /* 0x0000004fff4f723e */ /* 0x000fe200000000ff */
[----:B------:R-:W-:Y:S01]  /*51e0*/  @P2 IMAD.MOV.U32 R7, RZ, RZ, R17 ;  /* 0x000000ffff072224 */ /* 0x000fe200078e0011 */
[----:B------:R-:W-:Y:S02]  /*51f0*/  F2FP.F16.F32.PACK_AB R80, RZ, R80 ;  /* 0x00000050ff50723e */ /* 0x000fe400000000ff */
[----:B------:R-:W-:Y:S02]  /*5200*/  F2FP.F16.F32.PACK_AB R81, RZ, R81 ;  /* 0x00000051ff51723e */ /* 0x000fe400000000ff */
[----:B------:R0:W-:Y:S01]  /*5210*/  @P2 STG.E.U16 desc[UR12][R6.64+0x50], R46 ;  /* 0x0000502e06002986 */ /* 0x0001e2000c10150c */
[----:B------:R-:W-:Y:S02]  /*5220*/  ISETP.GT.AND P2, PT, R2, 0x38, PT ;  /* 0x000000380200780c */ /* 0x000fe40003f44270 */
[----:B------:R-:W-:-:S02]  /*5230*/  F2FP.F16.F32.PACK_AB R82, RZ, R82 ;  /* 0x00000052ff52723e */ /* 0x000fc400000000ff */
[----:B------:R-:W-:Y:S02]  /*5240*/  F2FP.F16.F32.PACK_AB R83, RZ, R83 ;  /* 0x00000053ff53723e */ /* 0x000fe400000000ff */
[----:B------:R-:W-:Y:S02]  /*5250*/  F2FP.F16.F32.PACK_AB R84, RZ, R84 ;  /* 0x00000054ff54723e */ /* 0x000fe400000000ff */
[----:B------:R-:W-:Y:S02]  /*5260*/  F2FP.F16.F32.PACK_AB R85, RZ, R85 ;  /* 0x00000055ff55723e */ /* 0x000fe400000000ff */
[----:B------:R-:W-:Y:S01]  /*5270*/  F2FP.F16.F32.PACK_AB R86, RZ, R86 ;  /* 0x00000056ff56723e */ /* 0x000fe200000000ff */
[----:B0-----:R-:W-:Y:S02]  /*5280*/  @P1 IMAD.MOV.U32 R6, RZ, RZ, R16 ;  /* 0x000000ffff061224 */ /* 0x001fe400078e0010 */
[----:B------:R-:W-:-:S05]  /*5290*/  @P1 IMAD.MOV.U32 R7, RZ, RZ, R17 ;  /* 0x000000ffff071224 */ /* 0x000fca00078e0011 */
[----:B------:R0:W-:Y:S01]  /*52a0*/  @P1 STG.E.U16 desc[UR12][R6.64+0x52], R47 ;  /* 0x0000522f06001986 */ /* 0x0001e2000c10150c */
[----:B------:R-:W-:Y:S02]  /*52b0*/  ISETP.GT.AND P1, PT, R10, 0x8, P0 ;  /* 0x000000080a00780c */ /* 0x000fe40000724270 */
[----:B------:R-:W-:Y:S01]  /*52c0*/  ISETP.GT.AND P0, PT, R2, 0x39, PT ;  /* 0x000000390200780c */ /* 0x000fe20003f04270 */
[----:B------:R-:W-:Y:S01]  /*52d0*/  @P4 STG.E.U16 desc[UR12][R4.64+0x60], R48 ;  /* 0x0000603004004986 */ /* 0x000fe2000c10150c */
[C---:B------:R-:W-:Y:S02]  /*52e0*/  ISETP.GT.AND P4, PT, R10.reuse, RZ, P2 ;  /* 0x000000ff0a00720c */ /* 0x040fe40001784270 */
[C---:B------:R-:W-:Y:S01]  /*52f0*/  ISETP.GT.AND P2, PT, R10.reuse, 0x8, P2 ;  /* 0x000000080a00780c */ /* 0x040fe20001744270 */
[----:B------:R-:W-:Y:S01]  /*5300*/  @P5 STG.E.U16 desc[UR12][R4.64+0x62], R49 ;  /* 0x0000623104005986 */ /* 0x000fe2000c10150c */
[----:B------:R-:W-:Y:S01]  /*5310*/  ISETP.GT.AND P5, PT, R10, RZ, P0 ;  /* 0x000000ff0a00720c */ /* 0x000fe200007a4270 */
[----:B0-----:R-:W-:-:S02]  /*5320*/  @P3 IMAD.MOV.U32 R6, RZ, RZ, R16 ;  /* 0x000000ffff063224 */ /* 0x001fc400078e0010 */
[----:B------:R-:W-:-:S05]  /*5330*/  @P3 IMAD.MOV.U32 R7, RZ, RZ, R17 ;  /* 0x000000ffff073224 */ /* 0x000fca00078e0011 */
[----:B------:R0:W-:Y:S01]  /*5340*/  @P3 STG.E.U16 desc[UR12][R6.64+0x60], R50 ;  /* 0x0000603206003986 */ /* 0x0001e2000c10150c */
[----:B------:R-:W-:Y:S01]  /*5350*/  ISETP.GT.AND P3, PT, R2, 0x40, PT ;  /* 0x000000400200780c */ /* 0x000fe20003f64270 */
        /* <DEDUP_REMOVED lines=37> */
[C---:B------:R-:W-:Y:S02]  /*55b0*/  ISETP.GT.AND P5, PT, R10.reuse, RZ, P0 ;  /* 0x000000ff0a00720c */ /* 0x040fe400007a4270 */
[----:B------:R-:W-:Y:S01]  /*55c0*/  ISETP.GT.AND P0, PT, R10, 0x8, P0 ;  /* 0x000000080a00780c */ /* 0x000fe20000704270 */
[----:B0-----:R-:W-:-:S02]  /*55d0*/  @P2 IMAD.MOV.U32 R6, RZ, RZ, R16 ;  /* 0x000000ffff062224 */ /* 0x001fc400078e0010 */
[----:B------:R-:W-:-:S05]  /*55e0*/  @P2 IMAD.MOV.U32 R7, RZ, RZ, R17 ;  /* 0x000000ffff072224 */ /* 0x000fca00078e0011 */
[----:B------:R0:W-:Y:S01]  /*55f0*/  @P2 STG.E.U16 desc[UR12][R6.64+0x90], R62 ;  /* 0x0000903e06002986 */ /* 0x0001e2000c10150c */
[----:B------:R-:W-:Y:S01]  /*5600*/  ISETP.GT.AND P2, PT, R2, 0x59, PT ;  /* 0x000000590200780c */ /* 0x000fe20003f44270 */
[----:B0-----:R-:W-:Y:S02]  /*5610*/  @P1 IMAD.MOV.U32 R6, RZ, RZ, R16 ;  /* 0x000000ffff061224 */ /* 0x001fe400078e0010 */
[----:B------:R-:W-:-:S05]  /*5620*/  @P1 IMAD.MOV.U32 R7, RZ, RZ, R17 ;  /* 0x000000ffff071224 */ /* 0x000fca00078e0011 */
[----:B------:R0:W-:Y:S01]  /*5630*/  @P1 STG.E.U16 desc[UR12][R6.64+0x92], R63 ;  /* 0x0000923f06001986 */ /* 0x0001e2000c10150c */
[----:B------:R-:W-:-:S03]  /*5640*/  ISETP.GT.AND P1, PT, R2, 0x58, PT ;  /* 0x000000580200780c */ /* 0x000fc60003f24270 */
[----:B------:R-:W-:Y:S01]  /*5650*/  @P4 STG.E.U16 desc[UR12][R4.64+0xa0], R64 ;  /* 0x0000a04004004986 */ /* 0x000fe2000c10150c */
[C---:B------:R-:W-:Y:S02]  /*5660*/  ISETP.GT.AND P4, PT, R10.reuse, RZ, P1 ;  /* 0x000000ff0a00720c */ /* 0x040fe40000f84270 */
[C---:B------:R-:W-:Y:S01]  /*5670*/  ISETP.GT.AND P1, PT, R10.reuse, 0x8, P1 ;  /* 0x000000080a00780c */ /* 0x040fe20000f24270 */
[----:B------:R-:W-:Y:S01]  /*5680*/  @P5 STG.E.U16 desc[UR12][R4.64+0xa2], R65 ;  /* 0x0000a24104005986 */ /* 0x000fe2000c10150c */
[C---:B------:R-:W-:Y:S02]  /*5690*/  ISETP.GT.AND P5, PT, R10.reuse, RZ, P2 ;  /* 0x000000ff0a00720c */ /* 0x040fe400017a4270 */
[----:B------:R-:W-:Y:S01]  /*56a0*/  ISETP.GT.AND P2, PT, R10, 0x8, P2 ;  /* 0x000000080a00780c */ /* 0x000fe20001744270 */
[----:B0-----:R-:W-:Y:S02]  /*56b0*/  @P3 IMAD.MOV.U32 R6, RZ, RZ, R16 ;  /* 0x000000ffff063224 */ /* 0x001fe400078e0010 */
        /* <DEDUP_REMOVED lines=15> */
[----:B------:R0:W-:Y:S02]  /*57b0*/  @P1 STG.E.U16 desc[UR12][R6.64+0xb0], R70 ;  /* 0x0000b04606001986 */ /* 0x0001e4000c10150c */
[----:B0-----:R-:W-:Y:S02]  /*57c0*/  @P2 IMAD.MOV.U32 R6, RZ, RZ, R16 ;  /* 0x000000ffff062224 */ /* 0x001fe400078e0010 */
[----:B------:R-:W-:-:S05]  /*57d0*/  @P2 IMAD.MOV.U32 R7, RZ, RZ, R17 ;  /* 0x000000ffff072224 */ /* 0x000fca00078e0011 */
[----:B------:R0:W-:Y:S01]  /*57e0*/  @P2 STG.E.U16 desc[UR12][R6.64+0xb2], R71 ;  /* 0x0000b24706002986 */ /* 0x0001e2000c10150c */
[----:B------:R-:W-:-:S03]  /*57f0*/  ISETP.GT.AND P2, PT, R2, 0x71, PT ;  /* 0x000000710200780c */ /* 0x000fc60003f44270 */
[----:B------:R-:W-:Y:S01]  /*5800*/  @P4 STG.E.U16 desc[UR12][R4.64+0xc0], R72 ;  /* 0x0000c04804004986 */ /* 0x000fe2000c10150c */
[----:B------:R-:W-:-:S03]  /*5810*/  ISETP.GT.AND P4, PT, R2, 0x68, PT ;  /* 0x000000680200780c */ /* 0x000fc60003f84270 */
[----:B------:R-:W-:Y:S01]  /*5820*/  @P5 STG.E.U16 desc[UR12][R4.64+0xc2], R73 ;  /* 0x0000c24904005986 */ /* 0x000fe2000c10150c */
[----:B------:R-:W-:Y:S02]  /*5830*/  ISETP.GT.AND P5, PT, R2, 0x69, PT ;  /* 0x000000690200780c */ /* 0x000fe40003fa4270 */
[C---:B------:R-:W-:Y:S01]  /*5840*/  ISETP.GT.AND P1, PT, R10.reuse, RZ, P4 ;  /* 0x000000ff0a00720c */ /* 0x040fe20002724270 */
[----:B0-----:R-:W-:Y:S01]  /*5850*/  @P3 IMAD.MOV.U32 R6, RZ, RZ, R16 ;  /* 0x000000ffff063224 */ /* 0x001fe200078e0010 */
[C---:B------:R-:W-:Y:S01]  /*5860*/  ISETP.GT.AND P6, PT, R10.reuse, RZ, P5 ;  /* 0x000000ff0a00720c */ /* 0x040fe20002fc4270 */
[----:B------:R-:W-:Y:S01]  /*5870*/  @P3 IMAD.MOV.U32 R7, RZ, RZ, R17 ;  /* 0x000000ffff073224 */ /* 0x000fe200078e0011 */
[----:B------:R-:W-:-:S04]  /*5880*/  ISETP.GT.AND P4, PT, R10, 0x8, P4 ;  /* 0x000000080a00780c */ /* 0x000fc80002784270 */
[----:B------:R0:W-:Y:S01]  /*5890*/  @P3 STG.E.U16 desc[UR12][R6.64+0xc0], R74 ;  /* 0x0000c04a06003986 */ /* 0x0001e2000c10150c */
[----:B------:R-:W-:-:S06]  /*58a0*/  ISETP.GT.AND P3, PT, R2, 0x70, PT ;  /* 0x000000700200780c */ /* 0x000fcc0003f64270 */
[----:B------:R-:W-:Y:S02]  /*58b0*/  @P6 IMAD.MOV.U32 R3, RZ, RZ, R5 ;  /* 0x000000ffff036224 */ /* 0x000fe400078e0005 */
[----:B0-----:R-:W-:Y:S02]  /*58c0*/  @P0 IMAD.MOV.U32 R6, RZ, RZ, R16 ;  /* 0x000000ffff060224 */ /* 0x001fe400078e0010 */
[----:B------:R-:W-:-:S05]  /*58d0*/  @P0 IMAD.MOV.U32 R7, RZ, RZ, R17 ;  /* 0x000000ffff070224 */ /* 0x000fca00078e0011 */
[----:B------:R-:W-:Y:S01]  /*58e0*/  @P0 STG.E.U16 desc[UR12][R6.64+0xc2], R75 ;  /* 0x0000c24b06000986 */ /* 0x000fe2000c10150c */
[----:B------:R-:W-:-:S03]  /*58f0*/  ISETP.GT.AND P0, PT, R2, 0x79, PT ;  /* 0x000000790200780c */ /* 0x000fc60003f04270 */
[----:B------:R-:W-:Y:S01]  /*5900*/  @P1 STG.E.U16 desc[UR12][R4.64+0xd0], R76 ;  /* 0x0000d04c04001986 */ /* 0x000fe2000c10150c */
[----:B------:R-:W-:Y:S01]  /*5910*/  ISETP.GT.AND P1, PT, R2, 0x78, PT ;  /* 0x000000780200780c */ /* 0x000fe20003f24270 */
[----:B------:R-:W-:-:S05]  /*5920*/  @P6 IMAD.MOV.U32 R2, RZ, RZ, R4 ;  /* 0x000000ffff026224 */ /* 0x000fca00078e0004 */
[----:B------:R0:W-:Y:S01]  /*5930*/  @P6 STG.E.U16 desc[UR12][R2.64+0xd2], R77 ;  /* 0x0000d24d02006986 */ /* 0x0001e2000c10150c */
[C---:B------:R-:W-:Y:S02]  /*5940*/  ISETP.GT.AND P6, PT, R10.reuse, 0x8, P5 ;  /* 0x000000080a00780c */ /* 0x040fe40002fc4270 */
[C---:B------:R-:W-:Y:S02]  /*5950*/  ISETP.GT.AND P5, PT, R10.reuse, RZ, P3 ;  /* 0x000000ff0a00720c */ /* 0x040fe40001fa4270 */
[----:B------:R-:W-:Y:S01]  /*5960*/  ISETP.GT.AND P3, PT, R10, 0x8, P3 ;  /* 0x000000080a00780c */ /* 0x000fe20001f64270 */
[----:B0-----:R-:W-:Y:S02]  /*5970*/  @P4 IMAD.MOV.U32 R2, RZ, RZ, R16 ;  /* 0x000000ffff024224 */ /* 0x001fe400078e0010 */
[----:B------:R-:W-:-:S05]  /*5980*/  @P4 IMAD.MOV.U32 R3, RZ, RZ, R17 ;  /* 0x000000ffff034224 */ /* 0x000fca00078e0011 */
[----:B------:R0:W-:Y:S01]  /*5990*/  @P4 STG.E.U16 desc[UR12][R2.64+0xd0], R78 ;  /* 0x0000d04e02004986 */ /* 0x0001e2000c10150c */
        /* <DEDUP_REMOVED lines=14> */
[----:B------:R0:W-:Y:S02]  /*5a80*/  @P4 STG.E.U16 desc[UR12][R2.64+0xe2], R81 ;  /* 0x0000e25102004986 */ /* 0x0001e4000c10150c */
        /* <DEDUP_REMOVED lines=8> */
[----:B------:R0:W-:Y:S04]  /*5b10*/  @P5 STG.E.U16 desc[UR12][R2.64+0xf0], R84 ;  /* 0x0000f05402005986 */ /* 0x0001e8000c10150c */
[----:B------:R1:W-:Y:S01]  /*5b20*/  @P6 STG.E.U16 desc[UR12][R4.64+0xf2], R85 ;  /* 0x0000f25504006986 */ /* 0x0003e2000c10150c */
[----:B0-----:R-:W-:Y:S02]  /*5b30*/  @P1 IMAD.MOV.U32 R2, RZ, RZ, R16 ;  /* 0x000000ffff021224 */ /* 0x001fe400078e0010 */
[----:B------:R-:W-:-:S05]  /*5b40*/  @P1 IMAD.MOV.U32 R3, RZ, RZ, R17 ;  /* 0x000000ffff031224 */ /* 0x000fca00078e0011 */
[----:B------:R1:W-:Y:S01]  /*5b50*/  @P1 STG.E.U16 desc[UR12][R2.64+0xf0], R86 ;  /* 0x0000f05602001986 */ /* 0x0003e2000c10150c */
[----:B------:R-:W-:Y:S05]  /*5b60*/  @!P0 EXIT ;  /* 0x000000000000894d */ /* 0x000fea0003800000 */
[----:B------:R-:W-:-:S05]  /*5b70*/  F2FP.F16.F32.PACK_AB R0, RZ, R0 ;  /* 0x00000000ff00723e */ /* 0x000fca00000000ff */
[----:B------:R-:W-:Y:S01]  /*5b80*/  STG.E.U16 desc[UR12][R16.64+0xf2], R0 ;  /* 0x0000f20010007986 */ /* 0x000fe2000c10150c */
[----:B------:R-:W-:Y:S05]  /*5b90*/  EXIT ;  /* 0x000000000000794d */ /* 0x000fea0003800000 */
.L_x_10:
[----:B------:R-:W-:-:S13]  /*5ba0*/  ISETP.NE.AND P0, PT, R6, RZ, PT ;  /* 0x000000ff0600720c */ /* 0x000fda0003f05270 */
[----:B------:R-:W-:Y:S05]  /*5bb0*/  @P0 EXIT ;  /* 0x000000000000094d */ /* 0x000fea0003800000 */
[----:B------:R-:W-:-:S13]  /*5bc0*/  ELECT P0, URZ, PT ;  /* 0x00000000003f782f */ /* 0x000fda0003800000 */
[----:B------:R-:W-:Y:S05]  /*5bd0*/  @!P0 BRA `(.L_x_147) ;  /* 0x0000000400b88947 */ /* 0x000fea0003800000 */
[----:B------:R-:W-:Y:S02]  /*5be0*/  ISETP.GE.AND P0, PT, R4, 0x1, PT ;  /* 0x000000010400780c */ /* 0x000fe40003f06270 */
[----:B---3-5:R-:W-:-:S04]  /*5bf0*/  SHF.R.S32.HI R3, RZ, 0x1f, R8 ;  /* 0x0000001fff037819 */ /* 0x028fc80000011408 */
[----:B------:R-:W-:-:S07]  /*5c00*/  LEA.HI R3, R3, R8, RZ, 0x7 ;  /* 0x0000000803037211 */ /* 0x000fce00078f38ff */
[----:B------:R-:W-:Y:S05]  /*5c10*/  @!P0 BRA `(.L_x_147) ;  /* 0x0000000400a88947 */ /* 0x000fea0003800000 */
[----:B------:R-:W-:Y:S01]  /*5c20*/  LOP3.LUT R3, R3, 0xffffff80, RZ, 0xc0, !PT ;  /* 0xffffff8003037812 */ /* 0x000fe200078ec0ff */
[----:B------:R-:W-:Y:S01]  /*5c30*/  IMAD.SHL.U32 R18, R9, 0x40, RZ ;  /* 0x0000004009127824 */ /* 0x000fe200078e00ff */
[----:B------:R-:W-:Y:S01]  /*5c40*/  LOP3.LUT P0, RZ, R8, 0x1f, RZ, 0xc0, !PT ;  /* 0x0000001f08ff7812 */ /* 0x000fe2000780c0ff */
[----:B------:R-:W-:Y:S01]  /*5c50*/  ULDC UR4, c[0x0][0x384] ;  /* 0x0000e10000047ab9 */ /* 0x000fe20000000800 */
[----:B------:R-:W-:Y:S01]  /*5c60*/  IMAD R0, R12, R13, RZ ;  /* 0x0000000d0c007224 */ /* 0x000fe200078e02ff */
[----:B------:R-:W-:Y:S01]  /*5c70*/  ULDC UR5, c[0x0][0x388] ;  /* 0x0000e20000057ab9 */ /* 0x000fe20000000800 */
[----:B------:R-:W-:Y:S01]  /*5c80*/  IMAD.IADD R3, R8, 0x1, -R3 ;  /* 0x0000000108037824 */ /* 0x000fe200078e0a03 */
[----:B------:R-:W-:Y:S01]  /*5c90*/  LOP3.LUT R20, R2, 0x2, RZ, 0xfc, !PT ;  /* 0x0000000202147812 */ /* 0x000fe200078efcff */
[----:B------:R-:W-:Y:S01]  /*5ca0*/  IMAD.SHL.U32 R19, R10, 0x80, RZ ;  /* 0x000000800a137824 */ /* 0x000fe200078e00ff */
[----:B------:R-:W-:Y:S01]  /*5cb0*/  CS2R R8, SRZ ;  /* 0x0000000000087805 */ /* 0x000fe2000001ff00 */
[----:B------:R-:W-:Y:S01]  /*5cc0*/  IMAD.MOV.U32 R6, RZ, RZ, RZ ;  /* 0x000000ffff067224 */ /* 0x000fe200078e00ff */
[C---:B------:R-:W-:Y:S01]  /*5cd0*/  ISETP.NE.AND P1, PT, R3.reuse, RZ, PT ;  /* 0x000000ff0300720c */ /* 0x040fe20003f25270 */
[----:B------:R-:W-:Y:S01]  /*5ce0*/  IMAD.MOV.U32 R7, RZ, RZ, 0x1 ;  /* 0x00000001ff077424 */ /* 0x000fe200078e00ff */
[----:B------:R-:W-:Y:S01]  /*5cf0*/  ISETP.NE.OR P0, PT, R3, RZ, !P0 ;  /* 0x000000ff0300720c */ /* 0x000fe20004705670 */
[----:B------:R-:W-:-:S04]  /*5d00*/  IMAD.HI.U32 R3, R18, UR4, RZ ;  /* 0x0000000412037c27 */ /* 0x000fc8000f8e00ff */
[----:B------:R-:W-:Y:S01]  /*5d10*/  IMAD.MOV.U32 R10, RZ, RZ, RZ ;  /* 0x000000ffff0a7224 */ /* 0x000fe200078e00ff */
[----:B------:R-:W-:Y:S01]  /*5d20*/  SHF.R.U32.HI R3, RZ, UR5, R3 ;  /* 0x00000005ff037c19 */ /* 0x000fe20008011603 */
[----:B------:R-:W-:-:S07]  /*5d30*/  IMAD R0, R5, R0, 0x1 ;  /* 0x0000000105007424 */ /* 0x000fce00078e0200 */
.L_x_151:
[----:B------:R-:W0:Y:S01]  /*5d40*/  S2R R12, SR_CgaCtaId ;  /* 0x00000000000c7919 */ /* 0x000e220000008800 */
[----:B------:R-:W-:-:S04]  /*5d50*/  MOV R11, 0x400 ;  /* 0x00000400000b7802 */ /* 0x000fc80000000f00 */
[----:B0-----:R-:W-:Y:S02]  /*5d60*/  LEA R21, R12, R11, 0x18 ;  /* 0x0000000b0c157211 */ /* 0x001fe400078ec0ff */
[----:B------:R-:W-:-:S03]  /*5d70*/  SHF.L.U32 R11, R7, 0x1f, RZ ;  /* 0x0000001f070b7819 */ /* 0x000fc600000006ff */
[----:B------:R-:W-:-:S07]  /*5d80*/  IMAD R12, R6, 0x8, R21 ;  /* 0x00000008060c7824 */ /* 0x000fce00078e0215 */
.L_x_148:
[----:B0-----:R0:W1:Y:S02]  /*5d90*/  SYNCS.PHASECHK.TRANS64.TRYWAIT P2, [R12+URZ+0x36048], R11 ;  /* 0x0360480b0c0075a7 */ /* 0x001064000804017f */
[----:B-1----:R-:W-:Y:S05]  /*5da0*/  @!P2 NANOSLEEP.SYNCS 0x989680 ;  /* 0x009896800000a95d */ /* 0x002fea0003900000 */
[----:B------:R-:W1:Y:S02]  /*5db0*/  @!P2 SYNCS.PHASECHK.TRANS64 P2, [R12+URZ+0x36048], R11 ;  /* 0x0360480b0c00a5a7 */ /* 0x000e64000804007f */
[----:B-1----:R-:W-:Y:S05]  /*5dc0*/  @!P2 BRA `(.L_x_148) ;  /* 0xfffffffc00f0a947 */ /* 0x002fea000383ffff */
[----:B0-----:R-:W0:Y:S02]  /*5dd0*/  @!P1 LDC R11, c[0x0][0x500] ;  /* 0x00014000ff0b9b82 */ /* 0x001e240000000800 */
[----:B0-----:R0:W-:Y:S02]  /*5de0*/  @!P1 SYNCS.ARRIVE.TRANS64 RZ, [R12+URZ+0x36000], R11 ;  /* 0x0360000b0cff99a7 */ /* 0x0011e4000800003f */
[----:B0-----:R-:W-:-:S04]  /*5df0*/  PRMT R11, R20, 0x9910, RZ ;  /* 0x00009910140b7816 */ /* 0x001fc800000000ff */
[----:B------:R-:W-:-:S13]  /*5e00*/  ISETP.NE.AND P2, PT, R11, 0x2, PT ;  /* 0x000000020b00780c */ /* 0x000fda0003f45270 */
[----:B------:R-:W-:Y:S05]  /*5e10*/  @P2 BRA `(.L_x_149) ;  /* 0x0000000000042947 */ /* 0x000fea0003800000 */
[----:B------:R-:W-:Y:S01]  /*5e20*/  BPT.TRAP 0x1 ;  /* 0x000000040000795c */ /* 0x000fe20000300000 */
.L_x_149:
[----:B------:R-:W-:Y:S05]  /*5e30*/  @P0 BRA `(.L_x_150) ;  /* 0x0000000000040947 */ /* 0x000fea0003800000 */
[----:B------:R-:W-:Y:S01]  /*5e40*/  BPT.TRAP 0x1 ;  /* 0x000000040000795c */ /* 0x000fe20000300000 */
.L_x_150:
[----:B------:R-:W0:Y:S01]  /*5e50*/  LDC R13, c[0x0][0x380] ;  /* 0x0000e000ff0d7b82 */ /* 0x000e220000000800 */
[----:B------:R-:W-:Y:S01]  /*5e60*/  R2UR UR4, R3 ;  /* 0x00000000030472ca */ /* 0x000fe200000e0000 */
[----:B------:R-:W-:Y:S01]  /*5e70*/  ULDC UR20, c[0x0][0x38c] ;  /* 0x0000e30000147ab9 */ /* 0x000fe20000000800 */
[----:B------:R-:W-:Y:S01]  /*5e80*/  R2UR UR5, R18 ;  /* 0x00000000120572ca */ /* 0x000fe200000e0000 */
[----:B------:R-:W-:Y:S01]  /*5e90*/  UISETP.NE.AND UP0, UPT, UR20, 0x1, UPT ;  /* 0x000000011400788c */ /* 0x000fe2000bf05270 */
[----:B------:R-:W-:Y:S01]  /*5ea0*/  R2UR UR17, R12 ;  /* 0x000000000c1172ca */ /* 0x000fe200000e0000 */
[C---:B------:R-:W-:Y:S01]  /*5eb0*/  VIADD R12, R10.reuse, 0x1 ;  /* 0x000000010a0c7836 */ /* 0x040fe20000000000 */
[----:B------:R-:W-:Y:S01]  /*5ec0*/  R2UR UR18, R10 ;  /* 0x000000000a1272ca */ /* 0x000fe200000e0000 */
[----:B------:R-:W1:Y:S01]  /*5ed0*/  LDC.64 R14, c[0x0][0x3b8] ;  /* 0x0000ee00ff0e7b82 */ /* 0x000e620000000a00 */
[----:B------:R-:W-:Y:S01]  /*5ee0*/  R2UR UR9, R21 ;  /* 0x00000000150972ca */ /* 0x000fe200000e0000 */
[----:B------:R-:W-:Y:S01]  /*5ef0*/  VIADD R0, R0, 0xffffffff ;  /* 0xffffffff00007836 */ /* 0x000fe20000000000 */
[----:B------:R-:W-:Y:S01]  /*5f00*/  R2UR UR16, R6 ;  /* 0x00000000061072ca */ /* 0x000fe200000e0000 */
[----:B------:R-:W-:Y:S01]  /*5f10*/  ULDC.64 UR24, c[0x0][0x198] ;  /* 0x0000660000187ab9 */ /* 0x000fe20000000a00 */
[----:B------:R-:W-:Y:S01]  /*5f20*/  R2UR UR12, R9 ;  /* 0x00000000090c72ca */ /* 0x000fe200000e0000 */
[----:B------:R-:W-:Y:S01]  /*5f30*/  ULDC.64 UR14, c[0x0][0x3b0] ;  /* 0x0000ec00000e7ab9 */ /* 0x000fe20000000a00 */
[----:B------:R-:W-:Y:S01]  /*5f40*/  @UP0 ULDC.64 UR10, c[0x0][0x390] ;  /* 0x0000e400000a0ab9 */ /* 0x000fe20000000a00 */
[----:B------:R-:W1:Y:S01]  /*5f50*/  LDC.64 R16, c[0x0][0x3d8] ;  /* 0x0000f600ff107b82 */ /* 0x000e620000000a00 */
[----:B------:R-:W-:Y:S01]  /*5f60*/  R2UR UR13, R8 ;  /* 0x00000000080d72ca */ /* 0x000fe200000e0000 */
[----:B------:R-:W-:Y:S01]  /*5f70*/  ULDC.64 UR22, c[0x0][0x3d0] ;  /* 0x0000f40000167ab9 */ /* 0x000fe20000000a00 */
[----:B------:R-:W-:Y:S01]  /*5f80*/  ISETP.GT.AND P5, PT, R0, 0x1, PT ;  /* 0x000000010000780c */ /* 0x000fe20003fa4270 */
[----:B------:R-:W-:-:S02]  /*5f90*/  USHF.L.U32 UR18, UR18, 0x6, URZ ;  /* 0x0000000612127899 */ /* 0x000fc4000800063f */
[----:B------:R-:W-:Y:S01]  /*5fa0*/  UIADD3 UR17, UR17, 0x36000, URZ ;  /* 0x0003600011117890 */ /* 0x000fe2000fffe03f */
[----:B0-----:R-:W-:Y:S01]  /*5fb0*/  ISETP.NE.AND P2, PT, R13, 0x1, PT ;  /* 0x000000010d00780c */ /* 0x001fe20003f45270 */
[----:B------:R-:W-:Y:S01]  /*5fc0*/  ULEA UR16, UR16, UR9, 0xd ;  /* 0x0000000910107291 */ /* 0x000fe2000f8e683f */
[----:B------:R-:W-:Y:S01]  /*5fd0*/  UMOV UR26, 0x0 ;  /* 0x00000000001a7882 */ /* 0x000fe20000000000 */
[----:B------:R-:W-:-:S03]  /*5fe0*/  UMOV UR27, 0x10000000 ;  /* 0x10000000001b7882 */ /* 0x000fc60000000000 */
[----:B------:R-:W-:-:S07]  /*5ff0*/  UMOV UR9, UR17 ;  /* 0x0000001100097c82 */ /* 0x000fce0008000000 */
[----:B------:R-:W-:Y:S01]  /*6000*/  @P2 IMAD.U32 R11, RZ, RZ, UR4 ;  /* 0x00000004ff0b2e24 */ /* 0x000fe2000f8e00ff */
[----:B------:R-:W-:Y:S01]  /*6010*/  UIADD3 UR4, UP1, UR24, 0xf0, URZ ;  /* 0x000000f018047890 */ /* 0x000fe2000ff3e03f */
[----:B-1----:R-:W-:Y:S01]  /*6020*/  IMAD R10, R8, R15, R17 ;  /* 0x0000000f080a7224 */ /* 0x002fe200078e0211 */
[----:B------:R-:W-:Y:S02]  /*6030*/  UIADD3 UR24, UP2, UR24, 0x1f0, URZ ;  /* 0x000001f018187890 */ /* 0x000fe4000ff5e03f */
[----:B------:R-:W-:Y:S01]  /*6040*/  @P2 R2UR UR5, R11 ;  /* 0x000000000b0522ca */ /* 0x000fe200000e0000 */
[----:B------:R-:W-:Y:S01]  /*6050*/  IMAD R11, R6, 0x4000, R21 ;  /* 0x00004000060b7824 */ /* 0x000fe200078e0215 */
[----:B------:R-:W-:Y:S01]  /*6060*/  ISETP.NE.AND P2, PT, R12, R5, PT ;  /* 0x000000050c00720c */ /* 0x000fe20003f45270 */
[----:B------:R-:W-:-:S03]  /*6070*/  VIADD R6, R6, 0x1 ;  /* 0x0000000106067836 */ /* 0x000fc60000000000 */
[----:B------:R-:W-:Y:S01]  /*6080*/  R2UR UR8, R11 ;  /* 0x000000000b0872ca */ /* 0x000fe200000e0000 */
[----:B------:R-:W-:Y:S01]  /*6090*/  IMAD R11, R9, R14, R16 ;  /* 0x0000000e090b7224 */ /* 0x000fe200078e0210 */
[C---:B------:R-:W-:Y:S01]  /*60a0*/  ISETP.NE.AND P4, PT, R6.reuse, 0x9, PT ;  /* 0x000000090600780c */ /* 0x040fe20003f85270 */
[----:B------:R-:W0:Y:S03]  /*60b0*/  LDC R14, c[0x0][0x3c8] ;  /* 0x0000f200ff0e7b82 */ /* 0x000e260000000800 */
[----:B------:R-:W-:Y:S01]  /*60c0*/  PRMT R10, R11, 0x40, R10 ;  /* 0x000000400b0a7816 */ /* 0x000fe2000000000a */
[----:B------:R-:W-:Y:S01]  /*60d0*/  UIADD3 UR6, -UR5, URZ, URZ ;  /* 0x0000003f05067290 */ /* 0x000fe2000fffe13f */
[----:B------:R-:W-:Y:S01]  /*60e0*/  VIADD R11, R9, 0x1 ;  /* 0x00000001090b7836 */ /* 0x000fe20000000000 */
[----:B------:R-:W-:Y:S01]  /*60f0*/  UMOV UR21, UR5 ;  /* 0x0000000500157c82 */ /* 0x000fe20008000000 */
[----:B------:R-:W-:Y:S01]  /*6100*/  @P2 IMAD.MOV R11, RZ, RZ, R9 ;  /* 0x000000ffff0b2224 */ /* 0x000fe200078e0209 */
[----:B------:R-:W-:-:S02]  /*6110*/  SEL R6, R6, RZ, P4 ;  /* 0x000000ff06067207 */ /* 0x000fc40002000000 */
[----:B------:R-:W-:Y:S01]  /*6120*/  IMAD R13, R13, UR6, R18 ;  /* 0x000000060d0d7c24 */ /* 0x000fe2000f8e0212 */
[----:B------:R-:W-:Y:S02]  /*6130*/  UIMAD.WIDE.U32 UR6, UR5, UR10, URZ ;  /* 0x0000000a050672a5 */ /* 0x000fe4000f8e003f */
[----:B------:R-:W-:Y:S02]  /*6140*/  UIADD3 UR8, UR8, 0x12000, URZ ;  /* 0x0001200008087890 */ /* 0x000fe4000fffe03f */
[----:B------:R-:W-:Y:S01]  /*6150*/  @UP0 USHF.R.U32.HI UR21, URZ, UR11, UR7 ;  /* 0x0000000b3f150299 */ /* 0x000fe20008011607 */
[----:B------:R-:W-:Y:S01]  /*6160*/  R2UR UR19, R13 ;  /* 0x000000000d1372ca */ /* 0x000fe200000e0000 */
[----:B------:R-:W-:Y:S01]  /*6170*/  UMOV UR10, UR18 ;  /* 0x00000012000a7c82 */ /* 0x000fe20008000000 */
[----:B------:R-:W-:Y:S01]  /*6180*/  R2UR UR7, R10 ;  /* 0x000000000a0772ca */ /* 0x000fe200000e0000 */
[----:B------:R-:W-:Y:S01]  /*6190*/  UIADD3 UR6, -UR21, URZ, URZ ;  /* 0x0000003f15067290 */ /* 0x000fe2000fffe13f */
[----:B------:R-:W-:Y:S01]  /*61a0*/  R2UR UR11, R19 ;  /* 0x00000000130b72ca */ /* 0x000fe200000e0000 */
[----:B------:R-:W-:Y:S01]  /*61b0*/  VIADD R13, R8, 0x1 ;  /* 0x00000001080d7836 */ /* 0x000fe20000000000 */
[----:B------:R-:W-:Y:S01]  /*61c0*/  SEL R10, RZ, 0x1, P4 ;  /* 0x00000001ff0a7807 */ /* 0x000fe20002000000 */
[----:B------:R-:W-:Y:S01]  /*61d0*/  UIMAD UR20, UR20, UR6, UR5 ;  /* 0x00000006141472a4 */ /* 0x000fe2000f8e0205 */
[----:B0-----:R-:W-:Y:S01]  /*61e0*/  ISETP.NE.AND P3, PT, R11, R14, PT ;  /* 0x0000000e0b00720c */ /* 0x001fe20003f65270 */
[----:B------:R-:W-:Y:S01]  /*61f0*/  UIADD3.X UR5, URZ, UR25, URZ, UP1, !UPT ;  /* 0x000000193f057290 */ /* 0x000fe20008ffe43f */
[----:B------:R-:W-:Y:S01]  /*6200*/  LOP3.LUT R7, R7, R10, RZ, 0x3c, !PT ;  /* 0x0000000a07077212 */ /* 0x000fe200078e3cff */
[----:B------:R-:W-:Y:S01]  /*6210*/  UIMAD UR20, UR20, UR15, UR23 ;  /* 0x0000000f141472a4 */ /* 0x000fe2000f8e0217 */
[----:B------:R-:W-:Y:S01]  /*6220*/  SEL R10, R12, RZ, P2 ;  /* 0x000000ff0c0a7207 */ /* 0x000fe20001000000 */
[----:B------:R-:W-:Y:S01]  /*6230*/  UIMAD UR19, UR19, UR14, UR22 ;  /* 0x0000000e131372a4 */ /* 0x000fe2000f8e0216 */
[----:B------:R-:W-:Y:S01]  /*6240*/  SEL R9, R11, RZ, P3 ;  /* 0x000000ff0b097207 */ /* 0x000fe20001800000 */
[----:B------:R-:W-:-:S02]  /*6250*/  UPRMT UR6, UR7, 0x5410, URZ ;  /* 0x0000541007067896 */ /* 0x000fc4000800003f */
[----:B------:R-:W-:-:S04]  /*6260*/  UIADD3.X UR25, URZ, UR25, URZ, UP2, !UPT ;  /* 0x000000193f197290 */ /* 0x000fc800097fe43f */
[----:B------:R-:W-:-:S03]  /*6270*/  @P3 IMAD.MOV R13, RZ, RZ, R8 ;  /* 0x000000ffff0d3224 */ /* 0x000fc600078e0208 */
[----:B------:R0:W-:Y:S01]  /*6280*/  UTMALDG.4D.IM2COL [UR16], [UR4], UR6 ;  /* 0x00000010040073b4 */ /* 0x0001e20008058006 */
[----:B------:R-:W-:Y:S01]  /*6290*/  IMAD.MOV.U32 R8, RZ, RZ, R13 ;  /* 0x000000ffff087224 */ /* 0x000fe200078e000d */
[----:B------:R0:W-:Y:S02]  /*62a0*/  UTMALDG.4D [UR8], [UR24], desc[UR26] ;  /* 0x00001a08180075b4 */ /* 0x0001e40008019000 */
[----:B0-----:R-:W-:Y:S05]  /*62b0*/  @P5 BRA `(.L_x_151) ;  /* 0xfffffff800a05947 */ /* 0x001fea000383ffff */
.L_x_147:
[----:B------:R-:W-:Y:S01]  /*62c0*/  ISETP.GE.U32.AND P2, PT, R4, 0x9, PT ;  /* 0x000000090400780c */ /* 0x000fe20003f46070 */
[----:B------:R-:W-:Y:S05]  /*62d0*/  WARPSYNC.ALL ;  /* 0x0000000000007948 */ /* 0x000fea0003800000 */
[----:B------:R-:W-:-:S07]  /*62e0*/  ELECT P1, URZ, PT ;  /* 0x00000000003f782f */ /* 0x000fce0003820000 */
[----:B------:R-:W-:-:S05]  /*62f0*/  @P2 IMAD.WIDE.U32 R6, R4, 0x38e38e39, RZ ;  /* 0x38e38e3904062825 */ /* 0x000fca00078e00ff */
[----:B-----5:R-:W-:-:S04]  /*6300*/  @P2 SHF.R.U32.HI R0, RZ, 0x1, R7 ;  /* 0x00000001ff002819 */ /* 0x020fc80000011607 */
[----:B------:R-:W-:-:S04]  /*6310*/  @P2 LOP3.LUT R0, R0, 0x1, RZ, 0xc0, !PT ;  /* 0x0000000100002812 */ /* 0x000fc800078ec0ff */
[----:B------:R-:W-:Y:S01]  /*6320*/  @P2 ISETP.NE.U32.AND P0, PT, R0, 0x1, PT ;  /* 0x000000010000280c */ /* 0x000fe20003f05070 */
[----:B------:R-:W-:-:S12]  /*6330*/  @!P1 EXIT ;  /* 0x000000000000994d */ /* 0x000fd80003800000 */
[----:B------:R-:W-:Y:S01]  /*6340*/  LOP3.LUT R2, R2, 0x2, RZ, 0xfc, !PT ;  /* 0x0000000202027812 */ /* 0x000fe200078efcff */
[----:B------:R-:W-:Y:S01]  /*6350*/  IMAD.MOV.U32 R0, RZ, RZ, 0x1 ;  /* 0x00000001ff007424 */ /* 0x000fe200078e00ff */
[----:B------:R-:W-:Y:S02]  /*6360*/  @P2 ISETP.NE.U32.AND.EX P0, PT, RZ, RZ, PT, P0 ;  /* 0x000000ffff00220c */ /* 0x000fe40003f05100 */
[----:B------:R-:W-:Y:S02]  /*6370*/  ISETP.NE.AND P1, PT, R2, 0x3, PT ;  /* 0x000000030200780c */ /* 0x000fe40003f25270 */
[----:B------:R-:W-:-:S11]  /*6380*/  @P2 SEL R0, RZ, 0x1, !P0 ;  /* 0x00000001ff002807 */ /* 0x000fd60004000000 */
[----:B------:R-:W-:Y:S05]  /*6390*/  @!P1 BRA `(.L_x_152) ;  /* 0x0000000000049947 */ /* 0x000fea0003800000 */
[----:B------:R-:W-:Y:S01]  /*63a0*/  BPT.TRAP 0x1 ;  /* 0x000000040000795c */ /* 0x000fe20000300000 */
.L_x_152:
[----:B------:R-:W0:Y:S01]  /*63b0*/  S2R R5, SR_CgaCtaId ;  /* 0x0000000000057919 */ /* 0x000e220000008800 */
[----:B---3--:R-:W-:Y:S01]  /*63c0*/  IMAD.WIDE.U32 R2, R4, 0x38e38e39, RZ ;  /* 0x38e38e3904027825 */ /* 0x008fe200078e00ff */
[----:B------:R-:W-:-:S04]  /*63d0*/  MOV R2, 0x400 ;  /* 0x0000040000027802 */ /* 0x000fc80000000f00 */
[----:B------:R-:W-:-:S05]  /*63e0*/  SHF.R.U32.HI R3, RZ, 0x1, R3 ;  /* 0x00000001ff037819 */ /* 0x000fca0000011603 */
[----:B------:R-:W-:Y:S01]  /*63f0*/  IMAD R4, R3, -0x9, R4 ;  /* 0xfffffff703047824 */ /* 0x000fe200078e0204 */
[----:B0-----:R-:W-:Y:S02]  /*6400*/  LEA R2, R5, R2, 0x18 ;  /* 0x0000000205027211 */ /* 0x001fe400078ec0ff */
[----:B------:R-:W-:-:S03]  /*6410*/  SHF.L.U32 R5, R0, 0x1f, RZ ;  /* 0x0000001f00057819 */ /* 0x000fc600000006ff */
[----:B------:R-:W-:-:S04]  /*6420*/  VIADD R3, R2, 0x36048 ;  /* 0x0003604802037836 */ /* 0x000fc80000000000 */
[----:B------:R-:W-:-:S07]  /*6430*/  IMAD R2, R4, 0x8, R3 ;  /* 0x0000000804027824 */ /* 0x000fce00078e0203 */
.L_x_153:
[----:B0-----:R0:W1:Y:S02]  /*6440*/  SYNCS.PHASECHK.TRANS64.TRYWAIT P0, [R2+URZ], R5 ;  /* 0x00000005020075a7 */ /* 0x001064000800017f */
[----:B-1----:R-:W-:Y:S05]  /*6450*/  @!P0 NANOSLEEP.SYNCS 0x989680 ;  /* 0x009896800000895d */ /* 0x002fea0003900000 */
[----:B------:R-:W1:Y:S02]  /*6460*/  @!P0 SYNCS.PHASECHK.TRANS64 P0, [R2+URZ], R5 ;  /* 0x00000005020085a7 */ /* 0x000e64000800007f */
[----:B-1----:R-:W-:Y:S05]  /*6470*/  @!P0 BRA `(.L_x_153) ;  /* 0xfffffffc00f08947 */ /* 0x002fea000383ffff */
[----:B------:R-:W-:-:S05]  /*6480*/  VIADD R4, R4, 0x1 ;  /* 0x0000000104047836 */ /* 0x000fca0000000000 */
[----:B------:R-:W-:-:S04]  /*6490*/  ISETP.NE.AND P0, PT, R4, 0x9, PT ;  /* 0x000000090400780c */ /* 0x000fc80003f05270 */
[----:B0-----:R-:W-:Y:S02]  /*64a0*/  SEL R5, RZ, 0x1, P0 ;  /* 0x00000001ff057807 */ /* 0x001fe40000000000 */
[----:B------:R-:W-:Y:S02]  /*64b0*/  SEL R4, R4, RZ, P0 ;  /* 0x000000ff04047207 */ /* 0x000fe40000000000 */
[----:B------:R-:W-:-:S03]  /*64c0*/  LOP3.LUT R7, R0, R5, RZ, 0x3c, !PT ;  /* 0x0000000500077212 */ /* 0x000fc600078e3cff */
[----:B------:R-:W-:Y:S01]  /*64d0*/  IMAD R0, R4, 0x8, R3 ;  /* 0x0000000804007824 */ /* 0x000fe200078e0203 */
[----:B------:R-:W-:-:S07]  /*64e0*/  SHF.L.U32 R5, R7, 0x1f, RZ ;  /* 0x0000001f07057819 */ /* 0x000fce00000006ff */
.L_x_154:
        /* <DEDUP_REMOVED lines=11> */
.L_x_155:
        /* <DEDUP_REMOVED lines=11> */
.L_x_156:
        /* <DEDUP_REMOVED lines=11> */
.L_x_157:
        /* <DEDUP_REMOVED lines=11> */
.L_x_158:
        /* <DEDUP_REMOVED lines=11> */
.L_x_159:
        /* <DEDUP_REMOVED lines=11> */
.L_x_160:
        /* <DEDUP_REMOVED lines=11> */
.L_x_161:
[----:B0-----:R0:W1:Y:S02]  /*69c0*/  SYNCS.PHASECHK.TRANS64.TRYWAIT P0, [R4+URZ], R3 ;  /* 0x00000003040075a7 */ /* 0x001064000800017f */
[----:B-1----:R-:W-:Y:S05]  /*69d0*/  @!P0 NANOSLEEP.SYNCS 0x989680 ;  /* 0x009896800000895d */ /* 0x002fea0003900000 */
[----:B------:R-:W1:Y:S02]  /*69e0*/  @!P0 SYNCS.PHASECHK.TRANS64 P0, [R4+URZ], R3 ;  /* 0x00000003040085a7 */ /* 0x000e64000800007f */
[----:B-1----:R-:W-:Y:S05]  /*69f0*/  @P0 EXIT ;  /* 0x000000000000094d */ /* 0x002fea0003800000 */
[----:B------:R-:W-:Y:S05]  /*6a00*/  BRA `(.L_x_161) ;  /* 0xfffffffc00ec7947 */ /* 0x000fea000383ffff */
.L_x_162:
[----:B------:R-:W-:-:S00]  /*6a10*/  BRA `(.L_x_162) ;  /* 0xfffffffc00fc7947 */ /* 0x000fc0000383ffff */
[----:B------:R-:W-:-:S00]  /*6a20*/  NOP ;  /* 0x0000000000007918 */ /* 0x000fc00000000000 */
        /* <DEDUP_REMOVED lines=13> */
.L_x_163:


//--------------------- .nv.shared._ZN7cutlass13device_kernelINS_4conv6kernel13ConvUniversalINS1_16ConvProblemShapeILNS1_8OperatorE0ELi2EEENS1_10collective14CollectiveConvINS1_46MainloopSm90TmaGmmaWarpSpecializedImplicitGemmILS5_0ELi9ELi2EN4cute5tupleIJNSA_1CILi1EEESD_SD_EEENS1_36KernelImplicitTmaWarpSpecializedSm90ELi1EEENSB_IJNSC_ILi64EEENSC_ILi128EEENSB_IJSH_EEEEEENS_6half_tESL_NSA_8TiledMMAINSA_8MMA_AtomIJNSA_4SM904GMMA26MMA_64x128x16_F32F16F16_SSILNSP_5MajorE0ELSR_0ELNSP_7ScaleInE1ELSS_1EEEEEENSA_6LayoutISE_NSB_IJNSC_ILi0EEESW_SW_EEEEENSB_IJNSA_10UnderscoreESZ_SZ_EEEEENS7_6detail26Sm90ImplicitGemmTileTraitsINSA_20SM90_TMA_LOAD_IM2COLENSA_14ComposedLayoutINSA_7SwizzleILi3ELi4ELi3EEENSA_18smem_ptr_flag_bitsILi16EEENSV_INSB_IJNSB_IJNSC_ILi8EEES1A_EEENSB_IJSH_SD_EEENSB_IJSD_NSC_ILi9EEEEEEEEENSB_IJNSB_IJSH_NSC_ILi512EEEEEENSB_IJSD_SW_EEENSB_IJSW_NSC_ILi4096EEEEEEEEEEEEEvEENS13_INSA_13SM90_TMA_LOADENS15_IS17_S19_NSV_INSB_IJNSB_IJS1A_NSC_ILi16EEEEEES1C_S1E_EEENSB_IJS1H_S1I_NSB_IJSW_NSC_ILi8192EEEEEEEEEEEEEvEEEENS_8epilogue10collective6detail29Sm90TmaWarpSpecializedAdapterINS21_15DefaultEpilogueISL_NSB_IJNSB_IJlllEEESD_SW_EEES26_NS20_6thread17LinearCombinationISL_Li1EffLNS27_9ScaleType4KindE0ELNS_15FloatRoundStyleE2ESL_EENS_4gemm15EpilogueDefaultEEEEEvvEEEEvNT_6ParamsE --------------------------
	.section	.nv.shared._ZN7cutlass13device_kernelINS_4conv6kernel13ConvUniversalINS1_16ConvProblemShapeILNS1_8OperatorE0ELi2EEENS1_10collective14CollectiveConvINS1_46MainloopSm90TmaGmmaWarpSpecializedImplicitGemmILS5_0ELi9ELi2EN4cute5tupleIJNSA_1CILi1EEESD_SD_EEENS1_36KernelImplicitTmaWarpSpecializedSm90ELi1EEENSB_IJNSC_ILi64EEENSC_ILi128EEENSB_IJSH_EEEEEENS_6half_tESL_NSA_8TiledMMAINSA_8MMA_AtomIJNSA_4SM904GMMA26MMA_64x128x16_F32F16F16_SSILNSP_5MajorE0ELSR_0ELNSP_7ScaleInE1ELSS_1EEEEEENSA_6LayoutISE_NSB_IJNSC_ILi0EEESW_SW_EEEEENSB_IJNSA_10UnderscoreESZ_SZ_EEEEENS7_6detail26Sm90ImplicitGemmTileTraitsINSA_20SM90_TMA_LOAD_IM2COLENSA_14ComposedLayoutINSA_7SwizzleILi3ELi4ELi3EEENSA_18smem_ptr_flag_bitsILi16EEENSV_INSB_IJNSB_IJNSC_ILi8EEES1A_EEENSB_IJSH_SD_EEENSB_IJSD_NSC_ILi9EEEEEEEEENSB_IJNSB_IJSH_NSC_ILi512EEEEEENSB_IJSD_SW_EEENSB_IJSW_NSC_ILi4096EEEEEEEEEEEEEvEENS13_INSA_13SM90_TMA_LOADENS15_IS17_S19_NSV_INSB_IJNSB_IJS1A_NSC_ILi16EEEEEES1C_S1E_EEENSB_IJS1H_S1I_NSB_IJSW_NSC_ILi8192EEEEEEEEEEEEEvEEEENS_8epilogue10collective6detail29Sm90TmaWarpSpecializedAdapterINS21_15DefaultEpilogueISL_NSB_IJNSB_IJlllEEESD_SW_EEES26_NS20_6thread17LinearCombinationISL_Li1EffLNS27_9ScaleType4KindE0ELNS_15FloatRoundStyleE2ESL_EENS_4gemm15EpilogueDefaultEEEEEvvEEEEvNT_6ParamsE,"aw",@nobits
	.sectionflags	@""
	.align	16
	.zero		1024


//--------------------- .nv.shared.reserved.0     --------------------------
	.section	.nv.shared.reserved.0,"aw",@nobits
	.weak		__nv_reservedSMEM_offset_0_alias
	.size		__nv_reservedSMEM_offset_0_alias, 0, 0
	.other		__nv_reservedSMEM_offset_0_alias,@"STO_CUDA_RESERVED_SHARED STV_DEFAULT"
__nv_reservedSMEM_offset_0_alias:
	.zero		0


//--------------------- .nv.global                --------------------------
	.section	.nv.global,"aw",@nobits
.nv.global:
	.type		_ZN39_INTERNAL_5d71de88_4_k_cu_11e66901_36554cute1_E,@object
	.size		_ZN39_INTERNAL_5d71de88_4_k_cu_11e66901_36554cute1_E,(_ZN39_INTERNAL_5d71de88_4_k_cu_11e66901_36554cuda3std3__45__cpo6cbeginE - _ZN39_INTERNAL_5d71de88_4_k_cu_11e66901_36554cute1_E)
_ZN39_INTERNAL_5d71de88_4_k_cu_11e66901_36554cute1_E:
	.zero		1
	.type		_ZN39_INTERNAL_5d71de88_4_k_cu_11e66901_36554cuda3std3__45__cpo6cbeginE,@object
	.size		_ZN39_INTERNAL_5d71de88_4_k_cu_11e66901_36554cuda3std3__45__cpo6cbeginE,(_ZN39_INTERNAL_5d71de88_4_k_cu_11e66901_36554cuda3std3__48in_placeE - _ZN39_INTERNAL_5d71de88_4_k_cu_11e66901_36554cuda3std3__45__cpo6cbeginE)
_ZN39_INTERNAL_5d71de88_4_k_cu_11e66901_36554cuda3std3__45__cpo6cbeginE:
	.zero		1
	.type		_ZN39_INTERNAL_5d71de88_4_k_cu_11e66901_36554cuda3std3__48in_placeE,@object
	.size		_ZN39_INTERNAL_5d71de88_4_k_cu_11e66901_36554cuda3std3__48in_placeE,(_ZN39_INTERNAL_5d71de88_4_k_cu_11e66901_36554cuda3std6ranges3__45__cpo9iter_moveE - _ZN39_INTERNAL_5d71de88_4_k_cu_11e66901_36554cuda3std3__48in_placeE)
_ZN39_INTERNAL_5d71de88_4_k_cu_11e66901_36554cuda3std3__48in_placeE:
	.zero		1
	.type		_ZN39_INTERNAL_5d71de88_4_k_cu_11e66901_36554cuda3std6ranges3__45__cpo9iter_moveE,@object
	.size		_ZN39_INTERNAL_5d71de88_4_k_cu_11e66901_36554cuda3std6ranges3__45__cpo9iter_moveE,(_ZN39_INTERNAL_5d71de88_4_k_cu_11e66901_36554cuda3std3__45__cpo5beginE - _ZN39_INTERNAL_5d71de88_4_k_cu_11e66901_36554cuda3std6ranges3__45__cpo9iter_moveE)
_ZN39_INTERNAL_5d71de88_4_k_cu_11e66901_36554cuda3std6ranges3__45__cpo9iter_moveE:
	.zero		1
	.type		_ZN39_INTERNAL_5d71de88_4_k_cu_11e66901_36554cuda3std3__45__cpo5beginE,@object
	.size		_ZN39_INTERNAL_5d71de88_4_k_cu_11e66901_36554cuda3std3__45__cpo5beginE,(_ZN39_INTERNAL_5d71de88_4_k_cu_11e66901_36554cuda3std3__441_GLOBAL__N__5d71de88_4_k_cu_11e66901_36556ignoreE - _ZN39_INTERNAL_5d71de88_4_k_cu_11e66901_36554cuda3std3__45__cpo5beginE)
_ZN39_INTERNAL_5d71de88_4_k_cu_11e66901_36554cuda3std3__45__cpo5beginE:
	.zero		1
	.type		_ZN39_INTERNAL_5d71de88_4_k_cu_11e66901_36554cuda3std3__441_GLOBAL__N__5d71de88_4_k_cu_11e66901_36556ignoreE,@object
	.size		_ZN39_INTERNAL_5d71de88_4_k_cu_11e66901_36554cuda3std3__441_GLOBAL__N__5d71de88_4_k_cu_11e66901_36556ignoreE,(_ZN39_INTERNAL_5d71de88_4_k_cu_11e66901_36554cute7productE - _ZN39_INTERNAL_5d71de88_4_k_cu_11e66901_36554cuda3std3__441_GLOBAL__N__5d71de88_4_k_cu_11e66901_36556ignoreE)
_ZN39_INTERNAL_5d71de88_4_k_cu_11e66901_36554cuda3std3__441_GLOBAL__N__5d71de88_4_k_cu_11e66901_36556ignoreE:
	.zero		1
	.type		_ZN39_INTERNAL_5d71de88_4_k_cu_11e66901_36554cute7productE,@object
	.size		_ZN39_INTERNAL_5d71de88_4_k_cu_11e66901_36554cute7productE,(_ZN39_INTERNAL_5d71de88_4_k_cu_11e66901_36554cuda3std3__45__cpo3endE - _ZN39_INTERNAL_5d71de88_4_k_cu_11e66901_36554cute7productE)
_ZN39_INTERNAL_5d71de88_4_k_cu_11e66901_36554cute7productE:
	.zero		1
	.type		_ZN39_INTERNAL_5d71de88_4_k_cu_11e66901_36554cuda3std3__45__cpo3endE,@object
	.size		_ZN39_INTERNAL_5d71de88_4_k_cu_11e66901_36554cuda3std3__45__cpo3endE,(_ZN39_INTERNAL_5d71de88_4_k_cu_11e66901_36554cuda3std3__419piecewise_constructE - _ZN39_INTERNAL_5d71de88_4_k_cu_11e66901_36554cuda3std3__45__cpo3endE)
_ZN39_INTERNAL_5d71de88_4_k_cu_11e66901_36554cuda3std3__45__cpo3endE:
	.zero		1
	.type		_ZN39_INTERNAL_5d71de88_4_k_cu_11e66901_36554cuda3std3__419piecewise_constructE,@object
	.size		_ZN39_INTERNAL_5d71de88_4_k_cu_11e66901_36554cuda3std3__419piecewise_constructE,(_ZN39_INTERNAL_5d71de88_4_k_cu_11e66901_36554cuda3std3__45__cpo4cendE - _ZN39_INTERNAL_5d71de88_4_k_cu_11e66901_36554cuda3std3__419piecewise_constructE)
_ZN39_INTERNAL_5d71de88_4_k_cu_11e66901_36554cuda3std3__419piecewise_constructE:
	.zero		1
	.type		_ZN39_INTERNAL_5d71de88_4_k_cu_11e66901_36554cuda3std3__45__cpo4cendE,@object
	.size		_ZN39_INTERNAL_5d71de88_4_k_cu_11e66901_36554cuda3std3__45__cpo4cendE,(_ZN39_INTERNAL_5d71de88_4_k_cu_11e66901_36554cuda3std6ranges3__45__cpo4swapE - _ZN39_INTERNAL_5d71de88_4_k_cu_11e66901_36554cuda3std3__45__cpo4cendE)
_ZN39_INTERNAL_5d71de88_4_k_cu_11e66901_36554cuda3std3__45__cpo4cendE:
	.zero		1
	.type		_ZN39_INTERNAL_5d71de88_4_k_cu_11e66901_36554cuda3std6ranges3__45__cpo4swapE,@object
	.size		_ZN39_INTERNAL_5d71de88_4_k_cu_11e66901_36554cuda3std6ranges3__45__cpo4swapE,(.L_7 - _ZN39_INTERNAL_5d71de88_4_k_cu_11e66901_36554cuda3std6ranges3__45__cpo4swapE)
_ZN39_INTERNAL_5d71de88_4_k_cu_11e66901_36554cuda3std6ranges3__45__cpo4swapE:
	.zero		1
.L_7:


//--------------------- .nv.constant0._ZN7cutlass13device_kernelINS_4conv6kernel13ConvUniversalINS1_16ConvProblemShapeILNS1_8OperatorE0ELi2EEENS1_10collective14CollectiveConvINS1_46MainloopSm90TmaGmmaWarpSpecializedImplicitGemmILS5_0ELi9ELi2EN4cute5tupleIJNSA_1CILi1EEESD_SD_EEENS1_36KernelImplicitTmaWarpSpecializedSm90ELi1EEENSB_IJNSC_ILi64EEENSC_ILi128EEENSB_IJSH_EEEEEENS_6half_tESL_NSA_8TiledMMAINSA_8MMA_AtomIJNSA_4SM904GMMA26MMA_64x128x16_F32F16F16_SSILNSP_5MajorE0ELSR_0ELNSP_7ScaleInE1ELSS_1EEEEEENSA_6LayoutISE_NSB_IJNSC_ILi0EEESW_SW_EEEEENSB_IJNSA_10UnderscoreESZ_SZ_EEEEENS7_6detail26Sm90ImplicitGemmTileTraitsINSA_20SM90_TMA_LOAD_IM2COLENSA_14ComposedLayoutINSA_7SwizzleILi3ELi4ELi3EEENSA_18smem_ptr_flag_bitsILi16EEENSV_INSB_IJNSB_IJNSC_ILi8EEES1A_EEENSB_IJSH_SD_EEENSB_IJSD_NSC_ILi9EEEEEEEEENSB_IJNSB_IJSH_NSC_ILi512EEEEEENSB_IJSD_SW_EEENSB_IJSW_NSC_ILi4096EEEEEEEEEEEEEvEENS13_INSA_13SM90_TMA_LOADENS15_IS17_S19_NSV_INSB_IJNSB_IJS1A_NSC_ILi16EEEEEES1C_S1E_EEENSB_IJS1H_S1I_NSB_IJSW_NSC_ILi8192EEEEEEEEEEEEEvEEEENS_8epilogue10collective6detail29Sm90TmaWarpSpecializedAdapterINS21_15DefaultEpilogueISL_NSB_IJNSB_IJlllEEESD_SW_EEES26_NS20_6thread17LinearCombinationISL_Li1EffLNS27_9ScaleType4KindE0ELNS_15FloatRoundStyleE2ESL_EENS_4gemm15EpilogueDefaultEEEEEvvEEEEvNT_6ParamsE --------------------------
	.section	.nv.constant0._ZN7cutlass13device_kernelINS_4conv6kernel13ConvUniversalINS1_16ConvProblemShapeILNS1_8OperatorE0ELi2EEENS1_10collective14CollectiveConvINS1_46MainloopSm90TmaGmmaWarpSpecializedImplicitGemmILS5_0ELi9ELi2EN4cute5tupleIJNSA_1CILi1EEESD_SD_EEENS1_36KernelImplicitTmaWarpSpecializedSm90ELi1EEENSB_IJNSC_ILi64EEENSC_ILi128EEENSB_IJSH_EEEEEENS_6half_tESL_NSA_8TiledMMAINSA_8MMA_AtomIJNSA_4SM904GMMA26MMA_64x128x16_F32F16F16_SSILNSP_5MajorE0ELSR_0ELNSP_7ScaleInE1ELSS_1EEEEEENSA_6LayoutISE_NSB_IJNSC_ILi0EEESW_SW_EEEEENSB_IJNSA_10UnderscoreESZ_SZ_EEEEENS7_6detail26Sm90ImplicitGemmTileTraitsINSA_20SM90_TMA_LOAD_IM2COLENSA_14ComposedLayoutINSA_7SwizzleILi3ELi4ELi3EEENSA_18smem_ptr_flag_bitsILi16EEENSV_INSB_IJNSB_IJNSC_ILi8EEES1A_EEENSB_IJSH_SD_EEENSB_IJSD_NSC_ILi9EEEEEEEEENSB_IJNSB_IJSH_NSC_ILi512EEEEEENSB_IJSD_SW_EEENSB_IJSW_NSC_ILi4096EEEEEEEEEEEEEvEENS13_INSA_13SM90_TMA_LOADENS15_IS17_S19_NSV_INSB_IJNSB_IJS1A_NSC_ILi16EEEEEES1C_S1E_EEENSB_IJS1H_S1I_NSB_IJSW_NSC_ILi8192EEEEEEEEEEEEEvEEEENS_8epilogue10collective6detail29Sm90TmaWarpSpecializedAdapterINS21_15DefaultEpilogueISL_NSB_IJNSB_IJlllEEESD_SW_EEES26_NS20_6thread17LinearCombinationISL_Li1EffLNS27_9ScaleType4KindE0ELNS_15FloatRoundStyleE2ESL_EENS_4gemm15EpilogueDefaultEEEEEvvEEEEvNT_6ParamsE,"a",@progbits
	.sectionflags	@""
	.align	4
.nv.constant0._ZN7cutlass13device_kernelINS_4conv6kernel13ConvUniversalINS1_16ConvProblemShapeILNS1_8OperatorE0ELi2EEENS1_10collective14CollectiveConvINS1_46MainloopSm90TmaGmmaWarpSpecializedImplicitGemmILS5_0ELi9ELi2EN4cute5tupleIJNSA_1CILi1EEESD_SD_EEENS1_36KernelImplicitTmaWarpSpecializedSm90ELi1EEENSB_IJNSC_ILi64EEENSC_ILi128EEENSB_IJSH_EEEEEENS_6half_tESL_NSA_8TiledMMAINSA_8MMA_AtomIJNSA_4SM904GMMA26MMA_64x128x16_F32F16F16_SSILNSP_5MajorE0ELSR_0ELNSP_7ScaleInE1ELSS_1EEEEEENSA_6LayoutISE_NSB_IJNSC_ILi0EEESW_SW_EEEEENSB_IJNSA_10UnderscoreESZ_SZ_EEEEENS7_6detail26Sm90ImplicitGemmTileTraitsINSA_20SM90_TMA_LOAD_IM2COLENSA_14ComposedLayoutINSA_7SwizzleILi3ELi4ELi3EEENSA_18smem_ptr_flag_bitsILi16EEENSV_INSB_IJNSB_IJNSC_ILi8EEES1A_EEENSB_IJSH_SD_EEENSB_IJSD_NSC_ILi9EEEEEEEEENSB_IJNSB_IJSH_NSC_ILi512EEEEEENSB_IJSD_SW_EEENSB_IJSW_NSC_ILi4096EEEEEEEEEEEEEvEENS13_INSA_13SM90_TMA_LOADENS15_IS17_S19_NSV_INSB_IJNSB_IJS1A_NSC_ILi16EEEEEES1C_S1E_EEENSB_IJS1H_S1I_NSB_IJSW_NSC_ILi8192EEEEEEEEEEEEEvEEEENS_8epilogue10collective6detail29Sm90TmaWarpSpecializedAdapterINS21_15DefaultEpilogueISL_NSB_IJNSB_IJlllEEESD_SW_EEES26_NS20_6thread17LinearCombinationISL_Li1EffLNS27_9ScaleType4KindE0ELNS_15FloatRoundStyleE2ESL_EENS_4gemm15EpilogueDefaultEEEEEvvEEEEvNT_6ParamsE:
	.zero		1536


//--------------------- SYMBOLS --------------------------

	.type		.nv.reservedSmem.offset0,@object
	.size		.nv.reservedSmem.offset0,0x4
